	.target	sm_100a

	.elftype	@"ET_EXEC"


//--------------------- .note.nv.tkinfo           --------------------------
	.section	.note.nv.tkinfo,"",@"SHT_NOTE"
	.sectionflags	@"SHF_NOTE_NV_TKINFO"
	.tkinfo
        /*0018*/ 	.word	0x00000002
        /*0030*/ 	.string	""
        /*0030*/ 	.string	"ptxas"
        /*0030*/ 	.string	"Cuda compilation tools, release 13.0, V13.0.88"
        /*0030*/ 	.string	"Build cuda_13.0.r13.0/compiler.36424714_0"
        /*0030*/ 	.string	"-arch sm_100a -m 64 "



//--------------------- .note.nv.cuinfo           --------------------------
	.section	.note.nv.cuinfo,"",@"SHT_NOTE"
	.sectionflags	@"SHF_NOTE_NV_CUINFO"
        /*0018*/ 	.short	0x0002
        /*001a*/ 	.short	0x0064
        /*001c*/ 	.short	0x0082
	.zero		2


//--------------------- .nv.info                  --------------------------
	.section	.nv.info,"",@"SHT_CUDA_INFO"
	.align	4


	//----- nvinfo : EIATTR_REGCOUNT
	.align		4
        /*0000*/ 	.byte	0x04, 0x2f
        /*0002*/ 	.short	(.L_19 - .L_18)
	.align		4
.L_18:
        /*0004*/ 	.word	index@(_ZN7cutlass13device_kernelINS_4gemm6kernel13GemmUniversalIN4cute5tupleIJiiiiEEENS1_10collective13CollectiveMmaINS1_35MainloopSm100TmaUmmaWarpSpecializedILi3ELi2ELi4ENS5_IJNS4_1CILi2EEESB_NSA_ILi1EEEEEEEENS5_IJNSA_ILi64EEENSA_ILi256EEESF_EEENS_6half_tENS5_IJlSC_lEEESI_SJ_NS4_8TiledMMAINS4_8MMA_AtomIJNS4_20SM100_MMA_F16BF16_SSISI_SI_fLi64ELi256ELNS4_4UMMA5MajorE0ELSO_0ELNSN_7ScaleInE0ELSP_0EEEEEENS4_6LayoutINS5_IJSC_SC_SC_EEENS5_IJNSA_ILi0EEESU_SU_EEEEENS5_IJNS4_10UnderscoreESX_SX_EEEEENS4_23SM90_TMA_LOAD_MULTICASTENS4_14ComposedLayoutINS4_7SwizzleILi3ELi4ELi3EEENS4_18smem_ptr_flag_bitsILi16EEENSS_INS5_IJNSA_ILi8EEESF_EEENS5_IJSF_SC_EEEEEEEvNS4_8identityES10_S1A_vS1B_EENS_8epilogue10collective18CollectiveEpilogueINS1D_23Sm100TmaWarpSpecializedILi4ELi2ELi32ELb1ELb0EEEJSH_NS5_IJNSS_ISF_SC_EES1I_EEESI_SJ_SI_SJ_NS1D_6fusion15FusionCallbacksIS1H_NS1K_17LinearCombinationISI_fSI_fLNS_15FloatRoundStyleE2EEESH_S1J_JEEENS4_5SM1004TMEM4LOAD26SM100_TMEM_LOAD_16dp256b8xENS4_13SM90_TMA_LOADES1A_NS4_17SM75_U32x4_LDSM_NENS4_14SM90_TMA_STOREES1A_NS4_17SM90_U32x4_STSM_NENS4_39AutoVectorizingCopyWithAssumedAlignmentILi128EEEEEEvvEEEEvNT_6ParamsE)
        /*0008*/ 	.word	0x0000007a


	//----- nvinfo : EIATTR_FRAME_SIZE
	.align		4
.L_19:
        /*000c*/ 	.byte	0x04, 0x11
        /*000e*/ 	.short	(.L_21 - .L_20)
	.align		4
.L_20:
        /*0010*/ 	.word	index@($__internal_2_$__cuda_sm10x_tcgen05_guardrail_trap_unallocated_columns_being_dealloced)
        /*0014*/ 	.word	0x00000000


	//----- nvinfo : EIATTR_FRAME_SIZE
	.align		4
.L_21:
        /*0018*/ 	.byte	0x04, 0x11
        /*001a*/ 	.short	(.L_23 - .L_22)
	.align		4
.L_22:
        /*001c*/ 	.word	index@($__internal_1_$__cuda_sm10x_tcgen05_guardrail_trap_phase_invalid_during_alloc)
        /*0020*/ 	.word	0x00000000


	//----- nvinfo : EIATTR_FRAME_SIZE
	.align		4
.L_23:
        /*0024*/ 	.byte	0x04, 0x11
        /*0026*/ 	.short	(.L_25 - .L_24)
	.align		4
.L_24:
        /*0028*/ 	.word	index@($__internal_0_$__cuda_sm10x_tcgen05_guardrail_trap_col_being_dealloced_not_returned_by_alloc)
        /*002c*/ 	.word	0x00000000


	//----- nvinfo : EIATTR_FRAME_SIZE
	.align		4
.L_25:
        /*0030*/ 	.byte	0x04, 0x11
        /*0032*/ 	.short	(.L_27 - .L_26)
	.align		4
.L_26:
        /*0034*/ 	.word	index@(_ZN7cutlass13device_kernelINS_4gemm6kernel13GemmUniversalIN4cute5tupleIJiiiiEEENS1_10collective13CollectiveMmaINS1_35MainloopSm100TmaUmmaWarpSpecializedILi3ELi2ELi4ENS5_IJNS4_1CILi2EEESB_NSA_ILi1EEEEEEEENS5_IJNSA_ILi64EEENSA_ILi256EEESF_EEENS_6half_tENS5_IJlSC_lEEESI_SJ_NS4_8TiledMMAINS4_8MMA_AtomIJNS4_20SM100_MMA_F16BF16_SSISI_SI_fLi64ELi256ELNS4_4UMMA5MajorE0ELSO_0ELNSN_7ScaleInE0ELSP_0EEEEEENS4_6LayoutINS5_IJSC_SC_SC_EEENS5_IJNSA_ILi0EEESU_SU_EEEEENS5_IJNS4_10UnderscoreESX_SX_EEEEENS4_23SM90_TMA_LOAD_MULTICASTENS4_14ComposedLayoutINS4_7SwizzleILi3ELi4ELi3EEENS4_18smem_ptr_flag_bitsILi16EEENSS_INS5_IJNSA_ILi8EEESF_EEENS5_IJSF_SC_EEEEEEEvNS4_8identityES10_S1A_vS1B_EENS_8epilogue10collective18CollectiveEpilogueINS1D_23Sm100TmaWarpSpecializedILi4ELi2ELi32ELb1ELb0EEEJSH_NS5_IJNSS_ISF_SC_EES1I_EEESI_SJ_SI_SJ_NS1D_6fusion15FusionCallbacksIS1H_NS1K_17LinearCombinationISI_fSI_fLNS_15FloatRoundStyleE2EEESH_S1J_JEEENS4_5SM1004TMEM4LOAD26SM100_TMEM_LOAD_16dp256b8xENS4_13SM90_TMA_LOADES1A_NS4_17SM75_U32x4_LDSM_NENS4_14SM90_TMA_STOREES1A_NS4_17SM90_U32x4_STSM_NENS4_39AutoVectorizingCopyWithAssumedAlignmentILi128EEEEEEvvEEEEvNT_6ParamsE)
        /*0038*/ 	.word	0x00000000


	//----- nvinfo : EIATTR_MIN_STACK_SIZE
	.align		4
.L_27:
        /*003c*/ 	.byte	0x04, 0x12
        /*003e*/ 	.short	(.L_29 - .L_28)
	.align		4
.L_28:
        /*0040*/ 	.word	index@(_ZN7cutlass13device_kernelINS_4gemm6kernel13GemmUniversalIN4cute5tupleIJiiiiEEENS1_10collective13CollectiveMmaINS1_35MainloopSm100TmaUmmaWarpSpecializedILi3ELi2ELi4ENS5_IJNS4_1CILi2EEESB_NSA_ILi1EEEEEEEENS5_IJNSA_ILi64EEENSA_ILi256EEESF_EEENS_6half_tENS5_IJlSC_lEEESI_SJ_NS4_8TiledMMAINS4_8MMA_AtomIJNS4_20SM100_MMA_F16BF16_SSISI_SI_fLi64ELi256ELNS4_4UMMA5MajorE0ELSO_0ELNSN_7ScaleInE0ELSP_0EEEEEENS4_6LayoutINS5_IJSC_SC_SC_EEENS5_IJNSA_ILi0EEESU_SU_EEEEENS5_IJNS4_10UnderscoreESX_SX_EEEEENS4_23SM90_TMA_LOAD_MULTICASTENS4_14ComposedLayoutINS4_7SwizzleILi3ELi4ELi3EEENS4_18smem_ptr_flag_bitsILi16EEENSS_INS5_IJNSA_ILi8EEESF_EEENS5_IJSF_SC_EEEEEEEvNS4_8identityES10_S1A_vS1B_EENS_8epilogue10collective18CollectiveEpilogueINS1D_23Sm100TmaWarpSpecializedILi4ELi2ELi32ELb1ELb0EEEJSH_NS5_IJNSS_ISF_SC_EES1I_EEESI_SJ_SI_SJ_NS1D_6fusion15FusionCallbacksIS1H_NS1K_17LinearCombinationISI_fSI_fLNS_15FloatRoundStyleE2EEESH_S1J_JEEENS4_5SM1004TMEM4LOAD26SM100_TMEM_LOAD_16dp256b8xENS4_13SM90_TMA_LOADES1A_NS4_17SM75_U32x4_LDSM_NENS4_14SM90_TMA_STOREES1A_NS4_17SM90_U32x4_STSM_NENS4_39AutoVectorizingCopyWithAssumedAlignmentILi128EEEEEEvvEEEEvNT_6ParamsE)
        /*0044*/ 	.word	0x00000000
.L_29:


//--------------------- .nv.compat                --------------------------
	.section	.nv.compat,"",@"SHT_CUDA_COMPAT_INFO"
	.align	4
        /*0000*/ 	.byte	0x02, 0x09, 0x01, 0x00, 0x02, 0x02, 0x02, 0x00, 0x02, 0x05, 0x05, 0x00, 0x03, 0x07, 0x01, 0x01
        /*0010*/ 	.byte	0x02, 0x03, 0x01, 0x00, 0x02, 0x06, 0x01, 0x00, 0x04, 0x0b, 0x08, 0x00, 0x09, 0x00, 0x00, 0x00
        /*0020*/ 	.byte	0x00, 0x00, 0x00, 0x00


//--------------------- .nv.info._ZN7cutlass13device_kernelINS_4gemm6kernel13GemmUniversalIN4cute5tupleIJiiiiEEENS1_10collective13CollectiveMmaINS1_35MainloopSm100TmaUmmaWarpSpecializedILi3ELi2ELi4ENS5_IJNS4_1CILi2EEESB_NSA_ILi1EEEEEEEENS5_IJNSA_ILi64EEENSA_ILi256EEESF_EEENS_6half_tENS5_IJlSC_lEEESI_SJ_NS4_8TiledMMAINS4_8MMA_AtomIJNS4_20SM100_MMA_F16BF16_SSISI_SI_fLi64ELi256ELNS4_4UMMA5MajorE0ELSO_0ELNSN_7ScaleInE0ELSP_0EEEEEENS4_6LayoutINS5_IJSC_SC_SC_EEENS5_IJNSA_ILi0EEESU_SU_EEEEENS5_IJNS4_10UnderscoreESX_SX_EEEEENS4_23SM90_TMA_LOAD_MULTICASTENS4_14ComposedLayoutINS4_7SwizzleILi3ELi4ELi3EEENS4_18smem_ptr_flag_bitsILi16EEENSS_INS5_IJNSA_ILi8EEESF_EEENS5_IJSF_SC_EEEEEEEvNS4_8identityES10_S1A_vS1B_EENS_8epilogue10collective18CollectiveEpilogueINS1D_23Sm100TmaWarpSpecializedILi4ELi2ELi32ELb1ELb0EEEJSH_NS5_IJNSS_ISF_SC_EES1I_EEESI_SJ_SI_SJ_NS1D_6fusion15FusionCallbacksIS1H_NS1K_17LinearCombinationISI_fSI_fLNS_15FloatRoundStyleE2EEESH_S1J_JEEENS4_5SM1004TMEM4LOAD26SM100_TMEM_LOAD_16dp256b8xENS4_13SM90_TMA_LOADES1A_NS4_17SM75_U32x4_LDSM_NENS4_14SM90_TMA_STOREES1A_NS4_17SM90_U32x4_STSM_NENS4_39AutoVectorizingCopyWithAssumedAlignmentILi128EEEEEEvvEEEEvNT_6ParamsE --------------------------
	.section	.nv.info._ZN7cutlass13device_kernelINS_4gemm6kernel13GemmUniversalIN4cute5tupleIJiiiiEEENS1_10collective13CollectiveMmaINS1_35MainloopSm100TmaUmmaWarpSpecializedILi3ELi2ELi4ENS5_IJNS4_1CILi2EEESB_NSA_ILi1EEEEEEEENS5_IJNSA_ILi64EEENSA_ILi256EEESF_EEENS_6half_tENS5_IJlSC_lEEESI_SJ_NS4_8TiledMMAINS4_8MMA_AtomIJNS4_20SM100_MMA_F16BF16_SSISI_SI_fLi64ELi256ELNS4_4UMMA5MajorE0ELSO_0ELNSN_7ScaleInE0ELSP_0EEEEEENS4_6LayoutINS5_IJSC_SC_SC_EEENS5_IJNSA_ILi0EEESU_SU_EEEEENS5_IJNS4_10UnderscoreESX_SX_EEEEENS4_23SM90_TMA_LOAD_MULTICASTENS4_14ComposedLayoutINS4_7SwizzleILi3ELi4ELi3EEENS4_18smem_ptr_flag_bitsILi16EEENSS_INS5_IJNSA_ILi8EEESF_EEENS5_IJSF_SC_EEEEEEEvNS4_8identityES10_S1A_vS1B_EENS_8epilogue10collective18CollectiveEpilogueINS1D_23Sm100TmaWarpSpecializedILi4ELi2ELi32ELb1ELb0EEEJSH_NS5_IJNSS_ISF_SC_EES1I_EEESI_SJ_SI_SJ_NS1D_6fusion15FusionCallbacksIS1H_NS1K_17LinearCombinationISI_fSI_fLNS_15FloatRoundStyleE2EEESH_S1J_JEEENS4_5SM1004TMEM4LOAD26SM100_TMEM_LOAD_16dp256b8xENS4_13SM90_TMA_LOADES1A_NS4_17SM75_U32x4_LDSM_NENS4_14SM90_TMA_STOREES1A_NS4_17SM90_U32x4_STSM_NENS4_39AutoVectorizingCopyWithAssumedAlignmentILi128EEEEEEvvEEEEvNT_6ParamsE,"",@"SHT_CUDA_INFO"
	.sectionflags	@""
	.align	4


	//----- nvinfo : EIATTR_CUDA_API_VERSION
	.align		4
        /*0000*/ 	.byte	0x04, 0x37
        /*0002*/ 	.short	(.L_31 - .L_30)
.L_30:
        /*0004*/ 	.word	0x00000082


	//----- nvinfo : EIATTR_KPARAM_INFO
	.align		4
.L_31:
        /*0008*/ 	.byte	0x04, 0x17
        /*000a*/ 	.short	(.L_33 - .L_32)
.L_32:
        /*000c*/ 	.word	0x00000000
        /*0010*/ 	.short	0x0000
        /*0012*/ 	.short	0x0000
        /*0014*/ 	.byte	0x00, 0xf0, 0x01, 0x20


	//----- nvinfo : EIATTR_AT_ENTRY_FRAGMENTS
	.align		4
.L_33:
        /*0018*/ 	.byte	0x04, 0x4f
        /*001a*/ 	.short	(.L_35 - .L_34)


	//   ....[0]....
.L_34:
        /*001c*/ 	.word	0x00000006


	//----- nvinfo : EIATTR_RESERVED_SMEM_USED
	.align		4
.L_35:
        /*0020*/ 	.byte	0x01, 0x41
	.zero		2


	//----- nvinfo : EIATTR_SPARSE_MMA_MASK
	.align		4
        /*0024*/ 	.byte	0x03, 0x50
        /*0026*/ 	.short	0x0000


	//----- nvinfo : EIATTR_TCGEN05_1CTA_USED
	.align		4
        /*0028*/ 	.byte	0x01, 0x51
	.zero		2


	//----- nvinfo : EIATTR_MAXREG_COUNT
	.align		4
        /*002c*/ 	.byte	0x03, 0x1b
        /*002e*/ 	.short	0x00ff


	//----- nvinfo : EIATTR_NUM_BARRIERS
	.align		4
        /*0030*/ 	.byte	0x02, 0x4c
        /*0032*/ 	.byte	0x07
	.zero		1


	//----- nvinfo : EIATTR_EXTERNS
	.align		4
        /*0034*/ 	.byte	0x04, 0x0f
        /*0036*/ 	.short	(.L_37 - .L_36)


	//   ....[0]....
	.align		4
.L_36:
        /*0038*/ 	.word	index@(__assertfail)


	//----- nvinfo : EIATTR_MERCURY_ISA_VERSION
	.align		4
.L_37:
        /*003c*/ 	.byte	0x03, 0x5f
        /*003e*/ 	.short	0x0101


	//----- nvinfo : EIATTR_INT_WARP_WIDE_INSTR_OFFSETS
	.align		4
        /*0040*/ 	.byte	0x04, 0x31
        /*0042*/ 	.short	(.L_39 - .L_38)


	//   ....[0]....
.L_38:
        /*0044*/ 	.word	0x00003e20


	//   ....[1]....
        /*0048*/ 	.word	0x00003e40


	//   ....[2]....
        /*004c*/ 	.word	0x00003e70


	//   ....[3]....
        /*0050*/ 	.word	0x000049f0


	//   ....[4]....
        /*0054*/ 	.word	0x00004a60


	//   ....[5]....
        /*0058*/ 	.word	0x00004b30


	//   ....[6]....
        /*005c*/ 	.word	0x00004bb0


	//   ....[7]....
        /*0060*/ 	.word	0x00004ca0


	//   ....[8]....
        /*0064*/ 	.word	0x00004d20


	//   ....[9]....
        /*0068*/ 	.word	0x00004e00


	//   ....[10]....
        /*006c*/ 	.word	0x00004eb0


	//----- nvinfo : EIATTR_COOP_GROUP_MASK_REGIDS
	.align		4
.L_39:
        /*0070*/ 	.byte	0x04, 0x29
        /*0072*/ 	.short	(.L_41 - .L_40)


	//   ....[0]....
.L_40:
        /*0074*/ 	.word	0xffffffff


	//   ....[1]....
        /*0078*/ 	.word	0xffffffff


	//   ....[2]....
        /*007c*/ 	.word	0xffffffff


	//   ....[3]....
        /*0080*/ 	.word	0xffffffff


	//   ....[4]....
        /*0084*/ 	.word	0xffffffff


	//   ....[5]....
        /*0088*/ 	.word	0xffffffff


	//   ....[6]....
        /*008c*/ 	.word	0xffffffff


	//   ....[7]....
        /*0090*/ 	.word	0xffffffff


	//   ....[8]....
        /*0094*/ 	.word	0xffffffff


	//   ....[9]....
        /*0098*/ 	.word	0xffffffff


	//   ....[10]....
        /*009c*/ 	.word	0xffffffff


	//   ....[11]....
        /*00a0*/ 	.word	0xffffffff


	//   ....[12]....
        /*00a4*/ 	.word	0xffffffff


	//   ....[13]....
        /*00a8*/ 	.word	0xffffffff


	//----- nvinfo : EIATTR_COOP_GROUP_INSTR_OFFSETS
	.align		4
.L_41:
        /*00ac*/ 	.byte	0x04, 0x28
        /*00ae*/ 	.short	(.L_43 - .L_42)


	//   ....[0]....
.L_42:
        /*00b0*/ 	.word	0x00000080


	//   ....[1]....
        /*00b4*/ 	.word	0x000004f0


	//   ....[2]....
        /*00b8*/ 	.word	0x00000680


	//   ....[3]....
        /*00bc*/ 	.word	0x00000820


	//   ....[4]....
        /*00c0*/ 	.word	0x00000920


	//   ....[5]....
        /*00c4*/ 	.word	0x00000a90


	//   ....[6]....
        /*00c8*/ 	.word	0x00000c30


	//   ....[7]....
        /*00cc*/ 	.word	0x00000de0


	//   ....[8]....
        /*00d0*/ 	.word	0x000021b0


	//   ....[9]....
        /*00d4*/ 	.word	0x00003010


	//   ....[10]....
        /*00d8*/ 	.word	0x00003220


	//   ....[11]....
        /*00dc*/ 	.word	0x00003250


	//   ....[12]....
        /*00e0*/ 	.word	0x00003d00


	//   ....[13]....
        /*00e4*/ 	.word	0x00003f30


	//----- nvinfo : EIATTR_VRC_CTA_INIT_COUNT
	.align		4
.L_43:
        /*00e8*/ 	.byte	0x02, 0x4a
        /*00ea*/ 	.byte	0x80
	.zero		1


	//----- nvinfo : EIATTR_SYSCALL_OFFSETS
	.align		4
        /*00ec*/ 	.byte	0x04, 0x46
        /*00ee*/ 	.short	(.L_45 - .L_44)


	//   ....[0]....
.L_44:
        /*00f0*/ 	.word	0x00005b40


	//   ....[1]....
        /*00f4*/ 	.word	0x00005c30


	//   ....[2]....
        /*00f8*/ 	.word	0x000064a0


	//   ....[3]....
        /*00fc*/ 	.word	0x00007160


	//   ....[4]....
        /*0100*/ 	.word	0x00007dd0


	//   ....[5]....
        /*0104*/ 	.word	0x00008a30


	//----- nvinfo : EIATTR_MBARRIER_INSTR_OFFSETS
	.align		4
.L_45:
        /*0108*/ 	.byte	0x04, 0x39
        /*010a*/ 	.short	(.L_47 - .L_46)


	//   ....[0]....
.L_46:
        /*010c*/ 	.word	0x00000610
        /*0110*/ 	.word	0x000000ff
        /*0114*/ 	.word	0x00000000
        /*0118*/ 	.short	0x0100
        /*011a*/ 	.byte	0x04
	.zero		1


	//   ....[1]....
        /*011c*/ 	.word	0x00000620
        /*0120*/ 	.word	0x000000ff
        /*0124*/ 	.word	0x00000018
        /*0128*/ 	.short	0x0100
        /*012a*/ 	.byte	0x04
	.zero		1


	//   ....[2]....
        /*012c*/ 	.word	0x00000630
        /*0130*/ 	.word	0x000000ff
        /*0134*/ 	.word	0x00000008
        /*0138*/ 	.short	0x0100
        /*013a*/ 	.byte	0x04
	.zero		1


	//   ....[3]....
        /*013c*/ 	.word	0x00000640
        /*0140*/ 	.word	0x000000ff
        /*0144*/ 	.word	0x00000020
        /*0148*/ 	.short	0x0100
        /*014a*/ 	.byte	0x04
	.zero		1


	//   ....[4]....
        /*014c*/ 	.word	0x00000650
        /*0150*/ 	.word	0x000000ff
        /*0154*/ 	.word	0x00000010
        /*0158*/ 	.short	0x0100
        /*015a*/ 	.byte	0x04
	.zero		1


	//   ....[5]....
        /*015c*/ 	.word	0x00000660
        /*0160*/ 	.word	0x000000ff
        /*0164*/ 	.word	0x00000028
        /*0168*/ 	.short	0x0100
        /*016a*/ 	.byte	0x04
	.zero		1


	//   ....[6]....
        /*016c*/ 	.word	0x00000790
        /*0170*/ 	.word	0x000000ff
        /*0174*/ 	.word	0x00000030
        /*0178*/ 	.short	0x0100
        /*017a*/ 	.byte	0x04
	.zero		1


	//   ....[7]....
        /*017c*/ 	.word	0x000007a0
        /*0180*/ 	.word	0x000000ff
        /*0184*/ 	.word	0x00000050
        /*0188*/ 	.short	0x0100
        /*018a*/ 	.byte	0x04
	.zero		1


	//   ....[8]....
        /*018c*/ 	.word	0x000007b0
        /*0190*/ 	.word	0x000000ff
        /*0194*/ 	.word	0x00000038
        /*0198*/ 	.short	0x0100
        /*019a*/ 	.byte	0x04
	.zero		1


	//   ....[9]....
        /*019c*/ 	.word	0x000007c0
        /*01a0*/ 	.word	0x000000ff
        /*01a4*/ 	.word	0x00000058
        /*01a8*/ 	.short	0x0100
        /*01aa*/ 	.byte	0x04
	.zero		1


	//   ....[10]....
        /*01ac*/ 	.word	0x000007d0
        /*01b0*/ 	.word	0x000000ff
        /*01b4*/ 	.word	0x00000040
        /*01b8*/ 	.short	0x0100
        /*01ba*/ 	.byte	0x04
	.zero		1


	//   ....[11]....
        /*01bc*/ 	.word	0x000007e0
        /*01c0*/ 	.word	0x000000ff
        /*01c4*/ 	.word	0x00000060
        /*01c8*/ 	.short	0x0100
        /*01ca*/ 	.byte	0x04
	.zero		1


	//   ....[12]....
        /*01cc*/ 	.word	0x000007f0
        /*01d0*/ 	.word	0x000000ff
        /*01d4*/ 	.word	0x00000048
        /*01d8*/ 	.short	0x0100
        /*01da*/ 	.byte	0x04
	.zero		1


	//   ....[13]....
        /*01dc*/ 	.word	0x00000800
        /*01e0*/ 	.word	0x000000ff
        /*01e4*/ 	.word	0x00000068
        /*01e8*/ 	.short	0x0100
        /*01ea*/ 	.byte	0x04
	.zero		1


	//   ....[14]....
        /*01ec*/ 	.word	0x000008f0
        /*01f0*/ 	.word	0x000000ff
        /*01f4*/ 	.word	0x00000070
        /*01f8*/ 	.short	0x0100
        /*01fa*/ 	.byte	0x06
	.zero		1


	//   ....[15]....
        /*01fc*/ 	.word	0x00000900
        /*0200*/ 	.word	0x000000ff
        /*0204*/ 	.word	0x00000078
        /*0208*/ 	.short	0x0100
        /*020a*/ 	.byte	0x06
	.zero		1


	//   ....[16]....
        /*020c*/ 	.word	0x00000a40
        /*0210*/ 	.word	0x000000ff
        /*0214*/ 	.word	0x00000080
        /*0218*/ 	.short	0x0100
        /*021a*/ 	.byte	0x06
	.zero		1


	//   ....[17]....
        /*021c*/ 	.word	0x00000a50
        /*0220*/ 	.word	0x000000ff
        /*0224*/ 	.word	0x00000090
        /*0228*/ 	.short	0x0100
        /*022a*/ 	.byte	0x06
	.zero		1


	//   ....[18]....
        /*022c*/ 	.word	0x00000a60
        /*0230*/ 	.word	0x000000ff
        /*0234*/ 	.word	0x00000088
        /*0238*/ 	.short	0x0100
        /*023a*/ 	.byte	0x06
	.zero		1


	//   ....[19]....
        /*023c*/ 	.word	0x00000a70
        /*0240*/ 	.word	0x000000ff
        /*0244*/ 	.word	0x00000098
        /*0248*/ 	.short	0x0100
        /*024a*/ 	.byte	0x06
	.zero		1


	//   ....[20]....
        /*024c*/ 	.word	0x00000ba0
        /*0250*/ 	.word	0x000000ff
        /*0254*/ 	.word	0x000000a0
        /*0258*/ 	.short	0x0100
        /*025a*/ 	.byte	0x04
	.zero		1


	//   ....[21]....
        /*025c*/ 	.word	0x00000bb0
        /*0260*/ 	.word	0x000000ff
        /*0264*/ 	.word	0x000000c0
        /*0268*/ 	.short	0x0100
        /*026a*/ 	.byte	0x04
	.zero		1


	//   ....[22]....
        /*026c*/ 	.word	0x00000bc0
        /*0270*/ 	.word	0x000000ff
        /*0274*/ 	.word	0x000000a8
        /*0278*/ 	.short	0x0100
        /*027a*/ 	.byte	0x04
	.zero		1


	//   ....[23]....
        /*027c*/ 	.word	0x00000bd0
        /*0280*/ 	.word	0x000000ff
        /*0284*/ 	.word	0x000000c8
        /*0288*/ 	.short	0x0100
        /*028a*/ 	.byte	0x04
	.zero		1


	//   ....[24]....
        /*028c*/ 	.word	0x00000be0
        /*0290*/ 	.word	0x000000ff
        /*0294*/ 	.word	0x000000b0
        /*0298*/ 	.short	0x0100
        /*029a*/ 	.byte	0x04
	.zero		1


	//   ....[25]....
        /*029c*/ 	.word	0x00000bf0
        /*02a0*/ 	.word	0x000000ff
        /*02a4*/ 	.word	0x000000d0
        /*02a8*/ 	.short	0x0100
        /*02aa*/ 	.byte	0x04
	.zero		1


	//   ....[26]....
        /*02ac*/ 	.word	0x00000c00
        /*02b0*/ 	.word	0x000000ff
        /*02b4*/ 	.word	0x000000b8
        /*02b8*/ 	.short	0x0100
        /*02ba*/ 	.byte	0x04
	.zero		1


	//   ....[27]....
        /*02bc*/ 	.word	0x00000c10
        /*02c0*/ 	.word	0x000000ff
        /*02c4*/ 	.word	0x000000d8
        /*02c8*/ 	.short	0x0100
        /*02ca*/ 	.byte	0x04
	.zero		1


	//   ....[28]....
        /*02cc*/ 	.word	0x00000d00
        /*02d0*/ 	.word	0x000000ff
        /*02d4*/ 	.word	0x000000e0
        /*02d8*/ 	.short	0x0100
        /*02da*/ 	.byte	0x04
	.zero		1


	//   ....[29]....
        /*02dc*/ 	.word	0x00000d10
        /*02e0*/ 	.word	0x000000ff
        /*02e4*/ 	.word	0x000000f0
        /*02e8*/ 	.short	0x0100
        /*02ea*/ 	.byte	0x04
	.zero		1


	//   ....[30]....
        /*02ec*/ 	.word	0x00000d20
        /*02f0*/ 	.word	0x000000ff
        /*02f4*/ 	.word	0x000000e8
        /*02f8*/ 	.short	0x0100
        /*02fa*/ 	.byte	0x04
	.zero		1


	//   ....[31]....
        /*02fc*/ 	.word	0x00000d30
        /*0300*/ 	.word	0x000000ff
        /*0304*/ 	.word	0x000000f8
        /*0308*/ 	.short	0x0100
        /*030a*/ 	.byte	0x04
	.zero		1


	//   ....[32]....
        /*030c*/ 	.word	0x00001a20
        /*0310*/ 	.word	0x00000000
        /*0314*/ 	.word	0x000000f0
        /*0318*/ 	.short	0x010a
        /*031a*/ 	.byte	0xff
	.zero		1


	//   ....[33]....
        /*031c*/ 	.word	0x00001a40
        /*0320*/ 	.word	0x00000000
        /*0324*/ 	.word	0x000000e0
        /*0328*/ 	.short	0x0101
        /*032a*/ 	.byte	0xff
	.zero		1


	//   ....[34]....
        /*032c*/ 	.word	0x00001b00
        /*0330*/ 	.word	0x000000ff
        /*0334*/ 	.word	0x00000018
        /*0338*/ 	.short	0x010a
        /*033a*/ 	.byte	0x04
	.zero		1


	//   ....[35]....
        /*033c*/ 	.word	0x00001b90
        /*0340*/ 	.word	0x000000ff
        /*0344*/ 	.word	0x00000018
        /*0348*/ 	.short	0x010a
        /*034a*/ 	.byte	0x21
	.zero		1


	//   ....[36]....
        /*034c*/ 	.word	0x00001d20
        /*0350*/ 	.word	0x000000ff
        /*0354*/ 	.word	0x00000018
        /*0358*/ 	.short	0x010a
        /*035a*/ 	.byte	0x05
	.zero		1


	//   ....[37]....
        /*035c*/ 	.word	0x00001e70
        /*0360*/ 	.word	0x000000ff
        /*0364*/ 	.word	0x00000078
        /*0368*/ 	.short	0x0101
        /*036a*/ 	.byte	0x15
	.zero		1


	//   ....[38]....
        /*036c*/ 	.word	0x00001e90
        /*0370*/ 	.word	0x000000ff
        /*0374*/ 	.word	0x00000018
        /*0378*/ 	.short	0x010a
        /*037a*/ 	.byte	0x04
	.zero		1


	//   ....[39]....
        /*037c*/ 	.word	0x00001f10
        /*0380*/ 	.word	0x000000ff
        /*0384*/ 	.word	0x00000018
        /*0388*/ 	.short	0x010a
        /*038a*/ 	.byte	0x11
	.zero		1


	//   ....[40]....
        /*038c*/ 	.word	0x000020a0
        /*0390*/ 	.word	0x000000ff
        /*0394*/ 	.word	0x00000018
        /*0398*/ 	.short	0x010a
        /*039a*/ 	.byte	0x05
	.zero		1


	//   ....[41]....
        /*039c*/ 	.word	0x000021e0
        /*03a0*/ 	.word	0x00000003
        /*03a4*/ 	.word	0x00000080
        /*03a8*/ 	.short	0x010a
        /*03aa*/ 	.byte	0xff
	.zero		1


	//   ....[42]....
        /*03ac*/ 	.word	0x00002330
        /*03b0*/ 	.word	0x00000000
        /*03b4*/ 	.word	0x00000000
        /*03b8*/ 	.short	0x0101
        /*03ba*/ 	.byte	0xff
	.zero		1


	//   ....[43]....
        /*03bc*/ 	.word	0x000028f0
        /*03c0*/ 	.word	0x000000ff
        /*03c4*/ 	.word	0x00000000
        /*03c8*/ 	.short	0x010a
        /*03ca*/ 	.byte	0x04
	.zero		1


	//   ....[44]....
        /*03cc*/ 	.word	0x00002980
        /*03d0*/ 	.word	0x000000ff
        /*03d4*/ 	.word	0x00000000
        /*03d8*/ 	.short	0x010a
        /*03da*/ 	.byte	0x05
	.zero		1


	//   ....[45]....
        /*03dc*/ 	.word	0x00002a20
        /*03e0*/ 	.word	0x00000000
        /*03e4*/ 	.word	0x00000000
        /*03e8*/ 	.short	0x010a
        /*03ea*/ 	.byte	0xff
	.zero		1


	//   ....[46]....
        /*03ec*/ 	.word	0x00002b60
        /*03f0*/ 	.word	0x00000002
        /*03f4*/ 	.word	0x000000e0
        /*03f8*/ 	.short	0x010a
        /*03fa*/ 	.byte	0xff
	.zero		1


	//   ....[47]....
        /*03fc*/ 	.word	0x00002bc0
        /*0400*/ 	.word	0x00000004
        /*0404*/ 	.word	0x00000000
        /*0408*/ 	.short	0x0101
        /*040a*/ 	.byte	0xff
	.zero		1


	//   ....[48]....
        /*040c*/ 	.word	0x00002be0
        /*0410*/ 	.word	0x000000ff
        /*0414*/ 	.word	0x00000090
        /*0418*/ 	.short	0x010a
        /*041a*/ 	.byte	0x04
	.zero		1


	//   ....[49]....
        /*041c*/ 	.word	0x00002d00
        /*0420*/ 	.word	0x00000002
        /*0424*/ 	.word	0x00000080
        /*0428*/ 	.short	0x010a
        /*042a*/ 	.byte	0xff
	.zero		1


	//   ....[50]....
        /*042c*/ 	.word	0x00002e10
        /*0430*/ 	.word	0x00000002
        /*0434*/ 	.word	0x00000000
        /*0438*/ 	.short	0x0101
        /*043a*/ 	.byte	0xff
	.zero		1


	//   ....[51]....
        /*043c*/ 	.word	0x00002ea0
        /*0440*/ 	.word	0x000000ff
        /*0444*/ 	.word	0x00000090
        /*0448*/ 	.short	0x0106
        /*044a*/ 	.byte	0x04
	.zero		1


	//   ....[52]....
        /*044c*/ 	.word	0x00002ec0
        /*0450*/ 	.word	0x000000ff
        /*0454*/ 	.word	0x00000090
        /*0458*/ 	.short	0x010a
        /*045a*/ 	.byte	0x04
	.zero		1


	//   ....[53]....
        /*045c*/ 	.word	0x00002f50
        /*0460*/ 	.word	0x000000ff
        /*0464*/ 	.word	0x00000090
        /*0468*/ 	.short	0x0106
        /*046a*/ 	.byte	0x07
	.zero		1


	//   ....[54]....
        /*046c*/ 	.word	0x00002f90
        /*0470*/ 	.word	0x00000000
        /*0474*/ 	.word	0x00000090
        /*0478*/ 	.short	0x010a
        /*047a*/ 	.byte	0xff
	.zero		1


	//   ....[55]....
        /*047c*/ 	.word	0x000034f0
        /*0480*/ 	.word	0x00000000
        /*0484*/ 	.word	0x00000080
        /*0488*/ 	.short	0x010a
        /*048a*/ 	.byte	0xff
	.zero		1


	//   ....[56]....
        /*048c*/ 	.word	0x000035f0
        /*0490*/ 	.word	0x00000003
        /*0494*/ 	.word	0x00000000
        /*0498*/ 	.short	0x0101
        /*049a*/ 	.byte	0xff
	.zero		1


	//   ....[57]....
        /*049c*/ 	.word	0x00003600
        /*04a0*/ 	.word	0x000000ff
        /*04a4*/ 	.word	0x00000000
        /*04a8*/ 	.short	0x010a
        /*04aa*/ 	.byte	0x04
	.zero		1


	//   ....[58]....
        /*04ac*/ 	.word	0x00003680
        /*04b0*/ 	.word	0x000000ff
        /*04b4*/ 	.word	0x000000c0
        /*04b8*/ 	.short	0x010a
        /*04ba*/ 	.byte	0x1f
	.zero		1


	//   ....[59]....
        /*04bc*/ 	.word	0x00003760
        /*04c0*/ 	.word	0x000000ff
        /*04c4*/ 	.word	0x00000000
        /*04c8*/ 	.short	0x010a
        /*04ca*/ 	.byte	0x05
	.zero		1


	//   ....[60]....
        /*04cc*/ 	.word	0x000038a0
        /*04d0*/ 	.word	0x000000ff
        /*04d4*/ 	.word	0x00000000
        /*04d8*/ 	.short	0x010a
        /*04da*/ 	.byte	0x04
	.zero		1


	//   ....[61]....
        /*04dc*/ 	.word	0x00003b30
        /*04e0*/ 	.word	0x000000ff
        /*04e4*/ 	.word	0x00000000
        /*04e8*/ 	.short	0x010a
        /*04ea*/ 	.byte	0x04
	.zero		1


	//   ....[62]....
        /*04ec*/ 	.word	0x00003bc0
        /*04f0*/ 	.word	0x000000ff
        /*04f4*/ 	.word	0x00000000
        /*04f8*/ 	.short	0x010a
        /*04fa*/ 	.byte	0x05
	.zero		1


	//   ....[63]....
        /*04fc*/ 	.word	0x00003c50
        /*0500*/ 	.word	0x000000ff
        /*0504*/ 	.word	0x00000000
        /*0508*/ 	.short	0x010a
        /*050a*/ 	.byte	0x05
	.zero		1


	//   ....[64]....
        /*050c*/ 	.word	0x00003ce0
        /*0510*/ 	.word	0x000000ff
        /*0514*/ 	.word	0x00000000
        /*0518*/ 	.short	0x010a
        /*051a*/ 	.byte	0x04
	.zero		1


	//   ....[65]....
        /*051c*/ 	.word	0x000041f0
        /*0520*/ 	.word	0x0000000c
        /*0524*/ 	.word	0x00000080
        /*0528*/ 	.short	0x010a
        /*052a*/ 	.byte	0xff
	.zero		1


	//   ....[66]....
        /*052c*/ 	.word	0x00004360
        /*0530*/ 	.word	0x00000000
        /*0534*/ 	.word	0x00000000
        /*0538*/ 	.short	0x0101
        /*053a*/ 	.byte	0xff
	.zero		1


	//   ....[67]....
        /*053c*/ 	.word	0x000047f0
        /*0540*/ 	.word	0x000000ff
        /*0544*/ 	.word	0x00000078
        /*0548*/ 	.short	0x010a
        /*054a*/ 	.byte	0x15
	.zero		1


	//   ....[68]....
        /*054c*/ 	.word	0x00004970
        /*0550*/ 	.word	0x000000ff
        /*0554*/ 	.word	0x00000050
        /*0558*/ 	.short	0x010a
        /*055a*/ 	.byte	0x15
	.zero		1


	//   ....[69]....
        /*055c*/ 	.word	0x00004ae0
        /*0560*/ 	.word	0x000000ff
        /*0564*/ 	.word	0x00000030
        /*0568*/ 	.short	0x010b
        /*056a*/ 	.byte	0x15
	.zero		1


	//   ....[70]....
        /*056c*/ 	.word	0x00004af0
        /*0570*/ 	.word	0x000000ff
        /*0574*/ 	.word	0x00000000
        /*0578*/ 	.short	0x0101
        /*057a*/ 	.byte	0x28
	.zero		1


	//   ....[71]....
        /*057c*/ 	.word	0x00004b00
        /*0580*/ 	.word	0x000000ff
        /*0584*/ 	.word	0x00000058
        /*0588*/ 	.short	0x010a
        /*058a*/ 	.byte	0x15
	.zero		1


	//   ....[72]....
        /*058c*/ 	.word	0x00004c50
        /*0590*/ 	.word	0x000000ff
        /*0594*/ 	.word	0x00000038
        /*0598*/ 	.short	0x010b
        /*059a*/ 	.byte	0x15
	.zero		1


	//   ....[73]....
        /*059c*/ 	.word	0x00004c60
        /*05a0*/ 	.word	0x000000ff
        /*05a4*/ 	.word	0x00000000
        /*05a8*/ 	.short	0x0101
        /*05aa*/ 	.byte	0x27
	.zero		1


	//   ....[74]....
        /*05ac*/ 	.word	0x00004c70
        /*05b0*/ 	.word	0x000000ff
        /*05b4*/ 	.word	0x00000060
        /*05b8*/ 	.short	0x010a
        /*05ba*/ 	.byte	0x15
	.zero		1


	//   ....[75]....
        /*05bc*/ 	.word	0x00004db0
        /*05c0*/ 	.word	0x000000ff
        /*05c4*/ 	.word	0x00000040
        /*05c8*/ 	.short	0x010b
        /*05ca*/ 	.byte	0x15
	.zero		1


	//   ....[76]....
        /*05cc*/ 	.word	0x00004dc0
        /*05d0*/ 	.word	0x000000ff
        /*05d4*/ 	.word	0x00000000
        /*05d8*/ 	.short	0x0101
        /*05da*/ 	.byte	0x26
	.zero		1


	//   ....[77]....
        /*05dc*/ 	.word	0x00004dd0
        /*05e0*/ 	.word	0x000000ff
        /*05e4*/ 	.word	0x00000068
        /*05e8*/ 	.short	0x010a
        /*05ea*/ 	.byte	0x15
	.zero		1


	//   ....[78]....
        /*05ec*/ 	.word	0x00004fd0
        /*05f0*/ 	.word	0x000000ff
        /*05f4*/ 	.word	0x00000048
        /*05f8*/ 	.short	0x010b
        /*05fa*/ 	.byte	0x15
	.zero		1


	//   ....[79]....
        /*05fc*/ 	.word	0x00004fe0
        /*0600*/ 	.word	0x000000ff
        /*0604*/ 	.word	0x00000000
        /*0608*/ 	.short	0x0101
        /*060a*/ 	.byte	0x25
	.zero		1


	//   ....[80]....
        /*060c*/ 	.word	0x00005010
        /*0610*/ 	.word	0x000000ff
        /*0614*/ 	.word	0x00000050
        /*0618*/ 	.short	0x010a
        /*061a*/ 	.byte	0x15
	.zero		1


	//   ....[81]....
        /*061c*/ 	.word	0x00005030
        /*0620*/ 	.word	0x000000ff
        /*0624*/ 	.word	0x00000058
        /*0628*/ 	.short	0x010a
        /*062a*/ 	.byte	0x15
	.zero		1


	//   ....[82]....
        /*062c*/ 	.word	0x00005050
        /*0630*/ 	.word	0x000000ff
        /*0634*/ 	.word	0x00000060
        /*0638*/ 	.short	0x010a
        /*063a*/ 	.byte	0x15
	.zero		1


	//   ....[83]....
        /*063c*/ 	.word	0x00005090
        /*0640*/ 	.word	0x00000000
        /*0644*/ 	.word	0x00000068
        /*0648*/ 	.short	0x010a
        /*064a*/ 	.byte	0xff
	.zero		1


	//   ....[84]....
        /*064c*/ 	.word	0x000053d0
        /*0650*/ 	.word	0x00000003
        /*0654*/ 	.word	0x00000080
        /*0658*/ 	.short	0x010a
        /*065a*/ 	.byte	0xff
	.zero		1


	//   ....[85]....
        /*065c*/ 	.word	0x00005550
        /*0660*/ 	.word	0x00000000
        /*0664*/ 	.word	0x00000000
        /*0668*/ 	.short	0x0101
        /*066a*/ 	.byte	0xff
	.zero		1


	//   ....[86]....
        /*066c*/ 	.word	0x000060f0
        /*0670*/ 	.word	0x000000ff
        /*0674*/ 	.word	0x00000030
        /*0678*/ 	.short	0x010a
        /*067a*/ 	.byte	0x2c
	.zero		1


	//   ....[87]....
        /*067c*/ 	.word	0x00006160
        /*0680*/ 	.word	0x00000062
        /*0684*/ 	.word	0x000000a0
        /*0688*/ 	.short	0x010a
        /*068a*/ 	.byte	0xff
	.zero		1


	//   ....[88]....
        /*068c*/ 	.word	0x00006280
        /*0690*/ 	.word	0x000000ff
        /*0694*/ 	.word	0x00000030
        /*0698*/ 	.short	0x010a
        /*069a*/ 	.byte	0x2c
	.zero		1


	//   ....[89]....
        /*069c*/ 	.word	0x00006380
        /*06a0*/ 	.word	0x00000062
        /*06a4*/ 	.word	0x000000a0
        /*06a8*/ 	.short	0x010a
        /*06aa*/ 	.byte	0xff
	.zero		1


	//   ....[90]....
        /*06ac*/ 	.word	0x00006e80
        /*06b0*/ 	.word	0x00000000
        /*06b4*/ 	.word	0x00000000
        /*06b8*/ 	.short	0x0101
        /*06ba*/ 	.byte	0xff
	.zero		1


	//   ....[91]....
        /*06bc*/ 	.word	0x00006e90
        /*06c0*/ 	.word	0x00000003
        /*06c4*/ 	.word	0x00000030
        /*06c8*/ 	.short	0x010a
        /*06ca*/ 	.byte	0xff
	.zero		1


	//   ....[92]....
        /*06cc*/ 	.word	0x00006f60
        /*06d0*/ 	.word	0x00000003
        /*06d4*/ 	.word	0x00000030
        /*06d8*/ 	.short	0x010a
        /*06da*/ 	.byte	0xff
	.zero		1


	//   ....[93]....
        /*06dc*/ 	.word	0x00007af0
        /*06e0*/ 	.word	0x00000066
        /*06e4*/ 	.word	0x00000000
        /*06e8*/ 	.short	0x0101
        /*06ea*/ 	.byte	0xff
	.zero		1


	//   ....[94]....
        /*06ec*/ 	.word	0x00007b10
        /*06f0*/ 	.word	0x0000003f
        /*06f4*/ 	.word	0x00000030
        /*06f8*/ 	.short	0x010a
        /*06fa*/ 	.byte	0xff
	.zero		1


	//   ....[95]....
        /*06fc*/ 	.word	0x00007bd0
        /*0700*/ 	.word	0x0000003f
        /*0704*/ 	.word	0x00000030
        /*0708*/ 	.short	0x010a
        /*070a*/ 	.byte	0xff
	.zero		1


	//   ....[96]....
        /*070c*/ 	.word	0x00008750
        /*0710*/ 	.word	0x00000066
        /*0714*/ 	.word	0x00000000
        /*0718*/ 	.short	0x0101
        /*071a*/ 	.byte	0xff
	.zero		1


	//   ....[97]....
        /*071c*/ 	.word	0x00008770
        /*0720*/ 	.word	0x0000006c
        /*0724*/ 	.word	0x00000030
        /*0728*/ 	.short	0x010a
        /*072a*/ 	.byte	0xff
	.zero		1


	//   ....[98]....
        /*072c*/ 	.word	0x00008830
        /*0730*/ 	.word	0x0000006c
        /*0734*/ 	.word	0x00000030
        /*0738*/ 	.short	0x010a
        /*073a*/ 	.byte	0xff
	.zero		1


	//   ....[99]....
        /*073c*/ 	.word	0x00008c70
        /*0740*/ 	.word	0x000000ff
        /*0744*/ 	.word	0x00000000
        /*0748*/ 	.short	0x0101
        /*074a*/ 	.byte	0x04
	.zero		1


	//   ....[100]....
        /*074c*/ 	.word	0x00009420
        /*0750*/ 	.word	0x00000002
        /*0754*/ 	.word	0x00000000
        /*0758*/ 	.short	0x0101
        /*075a*/ 	.byte	0xff
	.zero		1


	//   ....[101]....
        /*075c*/ 	.word	0x000096d0
        /*0760*/ 	.word	0x000000ff
        /*0764*/ 	.word	0x00000000
        /*0768*/ 	.short	0x0101
        /*076a*/ 	.byte	0x04
	.zero		1


	//   ....[102]....
        /*076c*/ 	.word	0x000096f0
        /*0770*/ 	.word	0x00000000
        /*0774*/ 	.word	0x000000f0
        /*0778*/ 	.short	0x010a
        /*077a*/ 	.byte	0xff
	.zero		1


	//   ....[103]....
        /*077c*/ 	.word	0x00009750
        /*0780*/ 	.word	0x00000000
        /*0784*/ 	.word	0x00000018
        /*0788*/ 	.short	0x010a
        /*078a*/ 	.byte	0xff
	.zero		1


	//   ....[104]....
        /*078c*/ 	.word	0x000097b0
        /*0790*/ 	.word	0x00000000
        /*0794*/ 	.word	0x00000018
        /*0798*/ 	.short	0x010a
        /*079a*/ 	.byte	0xff
	.zero		1


	//   ....[105]....
        /*079c*/ 	.word	0x00009800
        /*07a0*/ 	.word	0x00000003
        /*07a4*/ 	.word	0x00000080
        /*07a8*/ 	.short	0x010a
        /*07aa*/ 	.byte	0xff
	.zero		1


	//   ....[106]....
        /*07ac*/ 	.word	0x00009860
        /*07b0*/ 	.word	0x00000000
        /*07b4*/ 	.word	0x00000000
        /*07b8*/ 	.short	0x010a
        /*07ba*/ 	.byte	0xff
	.zero		1


	//   ....[107]....
        /*07bc*/ 	.word	0x000098c0
        /*07c0*/ 	.word	0x00000000
        /*07c4*/ 	.word	0x00000000
        /*07c8*/ 	.short	0x010a
        /*07ca*/ 	.byte	0xff
	.zero		1


	//   ....[108]....
        /*07cc*/ 	.word	0x00009910
        /*07d0*/ 	.word	0x00000002
        /*07d4*/ 	.word	0x000000e0
        /*07d8*/ 	.short	0x010a
        /*07da*/ 	.byte	0xff
	.zero		1


	//   ....[109]....
        /*07dc*/ 	.word	0x00009970
        /*07e0*/ 	.word	0x00000002
        /*07e4*/ 	.word	0x00000090
        /*07e8*/ 	.short	0x010a
        /*07ea*/ 	.byte	0xff
	.zero		1


	//   ....[110]....
        /*07ec*/ 	.word	0x000099c0
        /*07f0*/ 	.word	0x00000002
        /*07f4*/ 	.word	0x00000080
        /*07f8*/ 	.short	0x010a
        /*07fa*/ 	.byte	0xff
	.zero		1


	//   ....[111]....
        /*07fc*/ 	.word	0x00009a20
        /*0800*/ 	.word	0x00000000
        /*0804*/ 	.word	0x00000090
        /*0808*/ 	.short	0x010a
        /*080a*/ 	.byte	0xff
	.zero		1


	//   ....[112]....
        /*080c*/ 	.word	0x00009a70
        /*0810*/ 	.word	0x00000000
        /*0814*/ 	.word	0x00000080
        /*0818*/ 	.short	0x010a
        /*081a*/ 	.byte	0xff
	.zero		1


	//   ....[113]....
        /*081c*/ 	.word	0x00009ad0
        /*0820*/ 	.word	0x00000003
        /*0824*/ 	.word	0x000000c0
        /*0828*/ 	.short	0x010a
        /*082a*/ 	.byte	0xff
	.zero		1


	//   ....[114]....
        /*082c*/ 	.word	0x00009b30
        /*0830*/ 	.word	0x00000000
        /*0834*/ 	.word	0x00000000
        /*0838*/ 	.short	0x010a
        /*083a*/ 	.byte	0xff
	.zero		1


	//   ....[115]....
        /*083c*/ 	.word	0x00009b90
        /*0840*/ 	.word	0x00000000
        /*0844*/ 	.word	0x00000000
        /*0848*/ 	.short	0x010a
        /*084a*/ 	.byte	0xff
	.zero		1


	//   ....[116]....
        /*084c*/ 	.word	0x00009bf0
        /*0850*/ 	.word	0x00000000
        /*0854*/ 	.word	0x00000000
        /*0858*/ 	.short	0x010a
        /*085a*/ 	.byte	0xff
	.zero		1


	//   ....[117]....
        /*085c*/ 	.word	0x00009c50
        /*0860*/ 	.word	0x00000000
        /*0864*/ 	.word	0x00000000
        /*0868*/ 	.short	0x010a
        /*086a*/ 	.byte	0xff
	.zero		1


	//   ....[118]....
        /*086c*/ 	.word	0x00009cb0
        /*0870*/ 	.word	0x00000000
        /*0874*/ 	.word	0x00000000
        /*0878*/ 	.short	0x010a
        /*087a*/ 	.byte	0xff
	.zero		1


	//   ....[119]....
        /*087c*/ 	.word	0x00009d00
        /*0880*/ 	.word	0x0000000c
        /*0884*/ 	.word	0x00000080
        /*0888*/ 	.short	0x010a
        /*088a*/ 	.byte	0xff
	.zero		1


	//   ....[120]....
        /*088c*/ 	.word	0x00009d60
        /*0890*/ 	.word	0x00000000
        /*0894*/ 	.word	0x00000078
        /*0898*/ 	.short	0x010a
        /*089a*/ 	.byte	0xff
	.zero		1


	//   ....[121]....
        /*089c*/ 	.word	0x00009dc0
        /*08a0*/ 	.word	0x00000000
        /*08a4*/ 	.word	0x00000050
        /*08a8*/ 	.short	0x010a
        /*08aa*/ 	.byte	0xff
	.zero		1


	//   ....[122]....
        /*08ac*/ 	.word	0x00009e20
        /*08b0*/ 	.word	0x00000000
        /*08b4*/ 	.word	0x00000058
        /*08b8*/ 	.short	0x010a
        /*08ba*/ 	.byte	0xff
	.zero		1


	//   ....[123]....
        /*08bc*/ 	.word	0x00009e80
        /*08c0*/ 	.word	0x00000000
        /*08c4*/ 	.word	0x00000060
        /*08c8*/ 	.short	0x010a
        /*08ca*/ 	.byte	0xff
	.zero		1


	//   ....[124]....
        /*08cc*/ 	.word	0x00009ee0
        /*08d0*/ 	.word	0x00000000
        /*08d4*/ 	.word	0x00000068
        /*08d8*/ 	.short	0x010a
        /*08da*/ 	.byte	0xff
	.zero		1


	//   ....[125]....
        /*08dc*/ 	.word	0x00009f40
        /*08e0*/ 	.word	0x00000000
        /*08e4*/ 	.word	0x00000050
        /*08e8*/ 	.short	0x010a
        /*08ea*/ 	.byte	0xff
	.zero		1


	//   ....[126]....
        /*08ec*/ 	.word	0x00009fa0
        /*08f0*/ 	.word	0x00000000
        /*08f4*/ 	.word	0x00000058
        /*08f8*/ 	.short	0x010a
        /*08fa*/ 	.byte	0xff
	.zero		1


	//   ....[127]....
        /*08fc*/ 	.word	0x0000a000
        /*0900*/ 	.word	0x00000000
        /*0904*/ 	.word	0x00000060
        /*0908*/ 	.short	0x010a
        /*090a*/ 	.byte	0xff
	.zero		1


	//   ....[128]....
        /*090c*/ 	.word	0x0000a050
        /*0910*/ 	.word	0x00000003
        /*0914*/ 	.word	0x00000080
        /*0918*/ 	.short	0x010a
        /*091a*/ 	.byte	0xff
	.zero		1


	//   ....[129]....
        /*091c*/ 	.word	0x0000a0b0
        /*0920*/ 	.word	0x00000000
        /*0924*/ 	.word	0x00000030
        /*0928*/ 	.short	0x010a
        /*092a*/ 	.byte	0xff
	.zero		1


	//   ....[130]....
        /*092c*/ 	.word	0x0000a100
        /*0930*/ 	.word	0x00000062
        /*0934*/ 	.word	0x000000a0
        /*0938*/ 	.short	0x010a
        /*093a*/ 	.byte	0xff
	.zero		1


	//   ....[131]....
        /*093c*/ 	.word	0x0000a150
        /*0940*/ 	.word	0x00000003
        /*0944*/ 	.word	0x00000030
        /*0948*/ 	.short	0x010a
        /*094a*/ 	.byte	0xff
	.zero		1


	//   ....[132]....
        /*094c*/ 	.word	0x0000a1a0
        /*0950*/ 	.word	0x0000003f
        /*0954*/ 	.word	0x00000030
        /*0958*/ 	.short	0x010a
        /*095a*/ 	.byte	0xff
	.zero		1


	//   ....[133]....
        /*095c*/ 	.word	0x0000a1f0
        /*0960*/ 	.word	0x0000006c
        /*0964*/ 	.word	0x00000030
        /*0968*/ 	.short	0x010a
        /*096a*/ 	.byte	0xff
	.zero		1


	//----- nvinfo : EIATTR_NUM_MBARRIERS
	.align		4
.L_47:
        /*096c*/ 	.byte	0x03, 0x38
        /*096e*/ 	.short	0x0020


	//----- nvinfo : EIATTR_EXIT_INSTR_OFFSETS
	.align		4
        /*0970*/ 	.byte	0x04, 0x1c
        /*0972*/ 	.short	(.L_49 - .L_48)


	//   ....[0]....
.L_48:
        /*0974*/ 	.word	0x00002a50


	//   ....[1]....
        /*0978*/ 	.word	0x00002f60


	//   ....[2]....
        /*097c*/ 	.word	0x00002fc0


	//   ....[3]....
        /*0980*/ 	.word	0x00003f40


	//   ....[4]....
        /*0984*/ 	.word	0x000050c0


	//   ....[5]....
        /*0988*/ 	.word	0x00005100


	//   ....[6]....
        /*098c*/ 	.word	0x000095b0


	//   ....[7]....
        /*0990*/ 	.word	0x00009630


	//   ....[8]....
        /*0994*/ 	.word	0x00009660


	//   ....[9]....
        /*0998*/ 	.word	0x000096e0


	//----- nvinfo : EIATTR_MAX_THREADS
	.align		4
.L_49:
        /*099c*/ 	.byte	0x04, 0x05
        /*099e*/ 	.short	(.L_51 - .L_50)
.L_50:
        /*09a0*/ 	.word	0x00000100
        /*09a4*/ 	.word	0x00000001
        /*09a8*/ 	.word	0x00000001


	//----- nvinfo : EIATTR_CRS_STACK_SIZE
	.align		4
.L_51:
        /*09ac*/ 	.byte	0x04, 0x1e
        /*09ae*/ 	.short	(.L_53 - .L_52)
.L_52:
        /*09b0*/ 	.word	0x00000000


	//----- nvinfo : EIATTR_CBANK_PARAM_SIZE
	.align		4
.L_53:
        /*09b4*/ 	.byte	0x03, 0x19
        /*09b6*/ 	.short	0x0800


	//----- nvinfo : EIATTR_PARAM_CBANK
	.align		4
        /*09b8*/ 	.byte	0x04, 0x0a
        /*09ba*/ 	.short	(.L_55 - .L_54)
	.align		4
.L_54:
        /*09bc*/ 	.word	index@(.nv.constant0._ZN7cutlass13device_kernelINS_4gemm6kernel13GemmUniversalIN4cute5tupleIJiiiiEEENS1_10collective13CollectiveMmaINS1_35MainloopSm100TmaUmmaWarpSpecializedILi3ELi2ELi4ENS5_IJNS4_1CILi2EEESB_NSA_ILi1EEEEEEEENS5_IJNSA_ILi64EEENSA_ILi256EEESF_EEENS_6half_tENS5_IJlSC_lEEESI_SJ_NS4_8TiledMMAINS4_8MMA_AtomIJNS4_20SM100_MMA_F16BF16_SSISI_SI_fLi64ELi256ELNS4_4UMMA5MajorE0ELSO_0ELNSN_7ScaleInE0ELSP_0EEEEEENS4_6LayoutINS5_IJSC_SC_SC_EEENS5_IJNSA_ILi0EEESU_SU_EEEEENS5_IJNS4_10UnderscoreESX_SX_EEEEENS4_23SM90_TMA_LOAD_MULTICASTENS4_14ComposedLayoutINS4_7SwizzleILi3ELi4ELi3EEENS4_18smem_ptr_flag_bitsILi16EEENSS_INS5_IJNSA_ILi8EEESF_EEENS5_IJSF_SC_EEEEEEEvNS4_8identityES10_S1A_vS1B_EENS_8epilogue10collective18CollectiveEpilogueINS1D_23Sm100TmaWarpSpecializedILi4ELi2ELi32ELb1ELb0EEEJSH_NS5_IJNSS_ISF_SC_EES1I_EEESI_SJ_SI_SJ_NS1D_6fusion15FusionCallbacksIS1H_NS1K_17LinearCombinationISI_fSI_fLNS_15FloatRoundStyleE2EEESH_S1J_JEEENS4_5SM1004TMEM4LOAD26SM100_TMEM_LOAD_16dp256b8xENS4_13SM90_TMA_LOADES1A_NS4_17SM75_U32x4_LDSM_NENS4_14SM90_TMA_STOREES1A_NS4_17SM90_U32x4_STSM_NENS4_39AutoVectorizingCopyWithAssumedAlignmentILi128EEEEEEvvEEEEvNT_6ParamsE)
        /*09c0*/ 	.short	0x0380
        /*09c2*/ 	.short	0x0800


	//----- nvinfo : EIATTR_SW_WAR
	.align		4
.L_55:
        /*09c4*/ 	.byte	0x04, 0x36
        /*09c6*/ 	.short	(.L_57 - .L_56)
.L_56:
        /*09c8*/ 	.word	0x00000008
.L_57:


//--------------------- .nv.callgraph             --------------------------
	.section	.nv.callgraph,"",@"SHT_CUDA_CALLGRAPH"
	.align	4
	.sectionentsize	8
	.align		4
        /*0000*/ 	.word	0x00000000
	.align		4
        /*0004*/ 	.word	0xffffffff
	.align		4
        /*0008*/ 	.word	index@(_ZN7cutlass13device_kernelINS_4gemm6kernel13GemmUniversalIN4cute5tupleIJiiiiEEENS1_10collective13CollectiveMmaINS1_35MainloopSm100TmaUmmaWarpSpecializedILi3ELi2ELi4ENS5_IJNS4_1CILi2EEESB_NSA_ILi1EEEEEEEENS5_IJNSA_ILi64EEENSA_ILi256EEESF_EEENS_6half_tENS5_IJlSC_lEEESI_SJ_NS4_8TiledMMAINS4_8MMA_AtomIJNS4_20SM100_MMA_F16BF16_SSISI_SI_fLi64ELi256ELNS4_4UMMA5MajorE0ELSO_0ELNSN_7ScaleInE0ELSP_0EEEEEENS4_6LayoutINS5_IJSC_SC_SC_EEENS5_IJNSA_ILi0EEESU_SU_EEEEENS5_IJNS4_10UnderscoreESX_SX_EEEEENS4_23SM90_TMA_LOAD_MULTICASTENS4_14ComposedLayoutINS4_7SwizzleILi3ELi4ELi3EEENS4_18smem_ptr_flag_bitsILi16EEENSS_INS5_IJNSA_ILi8EEESF_EEENS5_IJSF_SC_EEEEEEEvNS4_8identityES10_S1A_vS1B_EENS_8epilogue10collective18CollectiveEpilogueINS1D_23Sm100TmaWarpSpecializedILi4ELi2ELi32ELb1ELb0EEEJSH_NS5_IJNSS_ISF_SC_EES1I_EEESI_SJ_SI_SJ_NS1D_6fusion15FusionCallbacksIS1H_NS1K_17LinearCombinationISI_fSI_fLNS_15FloatRoundStyleE2EEESH_S1J_JEEENS4_5SM1004TMEM4LOAD26SM100_TMEM_LOAD_16dp256b8xENS4_13SM90_TMA_LOADES1A_NS4_17SM75_U32x4_LDSM_NENS4_14SM90_TMA_STOREES1A_NS4_17SM90_U32x4_STSM_NENS4_39AutoVectorizingCopyWithAssumedAlignmentILi128EEEEEEvvEEEEvNT_6ParamsE)
	.align		4
        /*000c*/ 	.word	index@(__assertfail)
	.align		4
        /*0010*/ 	.word	0x00000000
	.align		4
        /*0014*/ 	.word	0xfffffffe
	.align		4
        /*0018*/ 	.word	0x00000000
	.align		4
        /*001c*/ 	.word	0xfffffffd
	.align		4
        /*0020*/ 	.word	0x00000000
	.align		4
        /*0024*/ 	.word	0xfffffffc


//--------------------- .nv.constant4             --------------------------
	.section	.nv.constant4,"a",@progbits
	.align	8
	.align		8
.nv.constant4:
        /*0000*/ 	.dword	__assertfail
	.align		8
        /*0008*/ 	.dword	__unnamed_1
	.align		8
        /*0010*/ 	.dword	__unnamed_2
	.align		8
        /*0018*/ 	.dword	_ZN39_INTERNAL_482725c7_4_k_cu_e6b07d0d_77164cuda3std3__45__cpo5beginE
	.align		8
        /*0020*/ 	.dword	_ZN39_INTERNAL_482725c7_4_k_cu_e6b07d0d_77164cuda3std3__45__cpo3endE
	.align		8
        /*0028*/ 	.dword	_ZN39_INTERNAL_482725c7_4_k_cu_e6b07d0d_77164cuda3std3__45__cpo6cbeginE
	.align		8
        /*0030*/ 	.dword	_ZN39_INTERNAL_482725c7_4_k_cu_e6b07d0d_77164cuda3std3__45__cpo4cendE
	.align		8
        /*0038*/ 	.dword	_ZN39_INTERNAL_482725c7_4_k_cu_e6b07d0d_77164cuda3std3__441_GLOBAL__N__482725c7_4_k_cu_e6b07d0d_77166ignoreE
	.align		8
        /*0040*/ 	.dword	_ZN39_INTERNAL_482725c7_4_k_cu_e6b07d0d_77164cuda3std3__419piecewise_constructE
	.align		8
        /*0048*/ 	.dword	_ZN39_INTERNAL_482725c7_4_k_cu_e6b07d0d_77164cuda3std3__48in_placeE
	.align		8
        /*0050*/ 	.dword	_ZN39_INTERNAL_482725c7_4_k_cu_e6b07d0d_77164cuda3std6ranges3__45__cpo4swapE
	.align		8
        /*0058*/ 	.dword	_ZN39_INTERNAL_482725c7_4_k_cu_e6b07d0d_77164cuda3std6ranges3__45__cpo9iter_moveE
	.align		8
        /*0060*/ 	.dword	_ZN39_INTERNAL_482725c7_4_k_cu_e6b07d0d_77164cute7productE
	.align		8
        /*0068*/ 	.dword	_ZN39_INTERNAL_482725c7_4_k_cu_e6b07d0d_77164cute1_E
	.align		8
        /*0070*/ 	.dword	$str$25
	.align		8
        /*0078*/ 	.dword	$str$26
	.align		8
        /*0080*/ 	.dword	$str$27
	.align		8
        /*0088*/ 	.dword	$str$28


//--------------------- .text._ZN7cutlass13device_kernelINS_4gemm6kernel13GemmUniversalIN4cute5tupleIJiiiiEEENS1_10collective13CollectiveMmaINS1_35MainloopSm100TmaUmmaWarpSpecializedILi3ELi2ELi4ENS5_IJNS4_1CILi2EEESB_NSA_ILi1EEEEEEEENS5_IJNSA_ILi64EEENSA_ILi256EEESF_EEENS_6half_tENS5_IJlSC_lEEESI_SJ_NS4_8TiledMMAINS4_8MMA_AtomIJNS4_20SM100_MMA_F16BF16_SSISI_SI_fLi64ELi256ELNS4_4UMMA5MajorE0ELSO_0ELNSN_7ScaleInE0ELSP_0EEEEEENS4_6LayoutINS5_IJSC_SC_SC_EEENS5_IJNSA_ILi0EEESU_SU_EEEEENS5_IJNS4_10UnderscoreESX_SX_EEEEENS4_23SM90_TMA_LOAD_MULTICASTENS4_14ComposedLayoutINS4_7SwizzleILi3ELi4ELi3EEENS4_18smem_ptr_flag_bitsILi16EEENSS_INS5_IJNSA_ILi8EEESF_EEENS5_IJSF_SC_EEEEEEEvNS4_8identityES10_S1A_vS1B_EENS_8epilogue10collective18CollectiveEpilogueINS1D_23Sm100TmaWarpSpecializedILi4ELi2ELi32ELb1ELb0EEEJSH_NS5_IJNSS_ISF_SC_EES1I_EEESI_SJ_SI_SJ_NS1D_6fusion15FusionCallbacksIS1H_NS1K_17LinearCombinationISI_fSI_fLNS_15FloatRoundStyleE2EEESH_S1J_JEEENS4_5SM1004TMEM4LOAD26SM100_TMEM_LOAD_16dp256b8xENS4_13SM90_TMA_LOADES1A_NS4_17SM75_U32x4_LDSM_NENS4_14SM90_TMA_STOREES1A_NS4_17SM90_U32x4_STSM_NENS4_39AutoVectorizingCopyWithAssumedAlignmentILi128EEEEEEvvEEEEvNT_6ParamsE --------------------------
	.section	.text._ZN7cutlass13device_kernelINS_4gemm6kernel13GemmUniversalIN4cute5tupleIJiiiiEEENS1_10collective13CollectiveMmaINS1_35MainloopSm100TmaUmmaWarpSpecializedILi3ELi2ELi4ENS5_IJNS4_1CILi2EEESB_NSA_ILi1EEEEEEEENS5_IJNSA_ILi64EEENSA_ILi256EEESF_EEENS_6half_tENS5_IJlSC_lEEESI_SJ_NS4_8TiledMMAINS4_8MMA_AtomIJNS4_20SM100_MMA_F16BF16_SSISI_SI_fLi64ELi256ELNS4_4UMMA5MajorE0ELSO_0ELNSN_7ScaleInE0ELSP_0EEEEEENS4_6LayoutINS5_IJSC_SC_SC_EEENS5_IJNSA_ILi0EEESU_SU_EEEEENS5_IJNS4_10UnderscoreESX_SX_EEEEENS4_23SM90_TMA_LOAD_MULTICASTENS4_14ComposedLayoutINS4_7SwizzleILi3ELi4ELi3EEENS4_18smem_ptr_flag_bitsILi16EEENSS_INS5_IJNSA_ILi8EEESF_EEENS5_IJSF_SC_EEEEEEEvNS4_8identityES10_S1A_vS1B_EENS_8epilogue10collective18CollectiveEpilogueINS1D_23Sm100TmaWarpSpecializedILi4ELi2ELi32ELb1ELb0EEEJSH_NS5_IJNSS_ISF_SC_EES1I_EEESI_SJ_SI_SJ_NS1D_6fusion15FusionCallbacksIS1H_NS1K_17LinearCombinationISI_fSI_fLNS_15FloatRoundStyleE2EEESH_S1J_JEEENS4_5SM1004TMEM4LOAD26SM100_TMEM_LOAD_16dp256b8xENS4_13SM90_TMA_LOADES1A_NS4_17SM75_U32x4_LDSM_NENS4_14SM90_TMA_STOREES1A_NS4_17SM90_U32x4_STSM_NENS4_39AutoVectorizingCopyWithAssumedAlignmentILi128EEEEEEvvEEEEvNT_6ParamsE,"ax",@progbits
	.align	128
.text._ZN7cutlass13device_kernelINS_4gemm6kernel13GemmUniversalIN4cute5tupleIJiiiiEEENS1_10collective13CollectiveMmaINS1_35MainloopSm100TmaUmmaWarpSpecializedILi3ELi2ELi4ENS5_IJNS4_1CILi2EEESB_NSA_ILi1EEEEEEEENS5_IJNSA_ILi64EEENSA_ILi256EEESF_EEENS_6half_tENS5_IJlSC_lEEESI_SJ_NS4_8TiledMMAINS4_8MMA_AtomIJNS4_20SM100_MMA_F16BF16_SSISI_SI_fLi64ELi256ELNS4_4UMMA5MajorE0ELSO_0ELNSN_7ScaleInE0ELSP_0EEEEEENS4_6LayoutINS5_IJSC_SC_SC_EEENS5_IJNSA_ILi0EEESU_SU_EEEEENS5_IJNS4_10UnderscoreESX_SX_EEEEENS4_23SM90_TMA_LOAD_MULTICASTENS4_14ComposedLayoutINS4_7SwizzleILi3ELi4ELi3EEENS4_18smem_ptr_flag_bitsILi16EEENSS_INS5_IJNSA_ILi8EEESF_EEENS5_IJSF_SC_EEEEEEEvNS4_8identityES10_S1A_vS1B_EENS_8epilogue10collective18CollectiveEpilogueINS1D_23Sm100TmaWarpSpecializedILi4ELi2ELi32ELb1ELb0EEEJSH_NS5_IJNSS_ISF_SC_EES1I_EEESI_SJ_SI_SJ_NS1D_6fusion15FusionCallbacksIS1H_NS1K_17LinearCombinationISI_fSI_fLNS_15FloatRoundStyleE2EEESH_S1J_JEEENS4_5SM1004TMEM4LOAD26SM100_TMEM_LOAD_16dp256b8xENS4_13SM90_TMA_LOADES1A_NS4_17SM75_U32x4_LDSM_NENS4_14SM90_TMA_STOREES1A_NS4_17SM90_U32x4_STSM_NENS4_39AutoVectorizingCopyWithAssumedAlignmentILi128EEEEEEvvEEEEvNT_6ParamsE:
        .type           _ZN7cutlass13device_kernelINS_4gemm6kernel13GemmUniversalIN4cute5tupleIJiiiiEEENS1_10collective13CollectiveMmaINS1_35MainloopSm100TmaUmmaWarpSpecializedILi3ELi2ELi4ENS5_IJNS4_1CILi2EEESB_NSA_ILi1EEEEEEEENS5_IJNSA_ILi64EEENSA_ILi256EEESF_EEENS_6half_tENS5_IJlSC_lEEESI_SJ_NS4_8TiledMMAINS4_8MMA_AtomIJNS4_20SM100_MMA_F16BF16_SSISI_SI_fLi64ELi256ELNS4_4UMMA5MajorE0ELSO_0ELNSN_7ScaleInE0ELSP_0EEEEEENS4_6LayoutINS5_IJSC_SC_SC_EEENS5_IJNSA_ILi0EEESU_SU_EEEEENS5_IJNS4_10UnderscoreESX_SX_EEEEENS4_23SM90_TMA_LOAD_MULTICASTENS4_14ComposedLayoutINS4_7SwizzleILi3ELi4ELi3EEENS4_18smem_ptr_flag_bitsILi16EEENSS_INS5_IJNSA_ILi8EEESF_EEENS5_IJSF_SC_EEEEEEEvNS4_8identityES10_S1A_vS1B_EENS_8epilogue10collective18CollectiveEpilogueINS1D_23Sm100TmaWarpSpecializedILi4ELi2ELi32ELb1ELb0EEEJSH_NS5_IJNSS_ISF_SC_EES1I_EEESI_SJ_SI_SJ_NS1D_6fusion15FusionCallbacksIS1H_NS1K_17LinearCombinationISI_fSI_fLNS_15FloatRoundStyleE2EEESH_S1J_JEEENS4_5SM1004TMEM4LOAD26SM100_TMEM_LOAD_16dp256b8xENS4_13SM90_TMA_LOADES1A_NS4_17SM75_U32x4_LDSM_NENS4_14SM90_TMA_STOREES1A_NS4_17SM90_U32x4_STSM_NENS4_39AutoVectorizingCopyWithAssumedAlignmentILi128EEEEEEvvEEEEvNT_6ParamsE,@function
        .size           _ZN7cutlass13device_kernelINS_4gemm6kernel13GemmUniversalIN4cute5tupleIJiiiiEEENS1_10collective13CollectiveMmaINS1_35MainloopSm100TmaUmmaWarpSpecializedILi3ELi2ELi4ENS5_IJNS4_1CILi2EEESB_NSA_ILi1EEEEEEEENS5_IJNSA_ILi64EEENSA_ILi256EEESF_EEENS_6half_tENS5_IJlSC_lEEESI_SJ_NS4_8TiledMMAINS4_8MMA_AtomIJNS4_20SM100_MMA_F16BF16_SSISI_SI_fLi64ELi256ELNS4_4UMMA5MajorE0ELSO_0ELNSN_7ScaleInE0ELSP_0EEEEEENS4_6LayoutINS5_IJSC_SC_SC_EEENS5_IJNSA_ILi0EEESU_SU_EEEEENS5_IJNS4_10UnderscoreESX_SX_EEEEENS4_23SM90_TMA_LOAD_MULTICASTENS4_14ComposedLayoutINS4_7SwizzleILi3ELi4ELi3EEENS4_18smem_ptr_flag_bitsILi16EEENSS_INS5_IJNSA_ILi8EEESF_EEENS5_IJSF_SC_EEEEEEEvNS4_8identityES10_S1A_vS1B_EENS_8epilogue10collective18CollectiveEpilogueINS1D_23Sm100TmaWarpSpecializedILi4ELi2ELi32ELb1ELb0EEEJSH_NS5_IJNSS_ISF_SC_EES1I_EEESI_SJ_SI_SJ_NS1D_6fusion15FusionCallbacksIS1H_NS1K_17LinearCombinationISI_fSI_fLNS_15FloatRoundStyleE2EEESH_S1J_JEEENS4_5SM1004TMEM4LOAD26SM100_TMEM_LOAD_16dp256b8xENS4_13SM90_TMA_LOADES1A_NS4_17SM75_U32x4_LDSM_NENS4_14SM90_TMA_STOREES1A_NS4_17SM90_U32x4_STSM_NENS4_39AutoVectorizingCopyWithAssumedAlignmentILi128EEEEEEvvEEEEvNT_6ParamsE,(.L_x_180 - _ZN7cutlass13device_kernelINS_4gemm6kernel13GemmUniversalIN4cute5tupleIJiiiiEEENS1_10collective13CollectiveMmaINS1_35MainloopSm100TmaUmmaWarpSpecializedILi3ELi2ELi4ENS5_IJNS4_1CILi2EEESB_NSA_ILi1EEEEEEEENS5_IJNSA_ILi64EEENSA_ILi256EEESF_EEENS_6half_tENS5_IJlSC_lEEESI_SJ_NS4_8TiledMMAINS4_8MMA_AtomIJNS4_20SM100_MMA_F16BF16_SSISI_SI_fLi64ELi256ELNS4_4UMMA5MajorE0ELSO_0ELNSN_7ScaleInE0ELSP_0EEEEEENS4_6LayoutINS5_IJSC_SC_SC_EEENS5_IJNSA_ILi0EEESU_SU_EEEEENS5_IJNS4_10UnderscoreESX_SX_EEEEENS4_23SM90_TMA_LOAD_MULTICASTENS4_14ComposedLayoutINS4_7SwizzleILi3ELi4ELi3EEENS4_18smem_ptr_flag_bitsILi16EEENSS_INS5_IJNSA_ILi8EEESF_EEENS5_IJSF_SC_EEEEEEEvNS4_8identityES10_S1A_vS1B_EENS_8epilogue10collective18CollectiveEpilogueINS1D_23Sm100TmaWarpSpecializedILi4ELi2ELi32ELb1ELb0EEEJSH_NS5_IJNSS_ISF_SC_EES1I_EEESI_SJ_SI_SJ_NS1D_6fusion15FusionCallbacksIS1H_NS1K_17LinearCombinationISI_fSI_fLNS_15FloatRoundStyleE2EEESH_S1J_JEEENS4_5SM1004TMEM4LOAD26SM100_TMEM_LOAD_16dp256b8xENS4_13SM90_TMA_LOADES1A_NS4_17SM75_U32x4_LDSM_NENS4_14SM90_TMA_STOREES1A_NS4_17SM90_U32x4_STSM_NENS4_39AutoVectorizingCopyWithAssumedAlignmentILi128EEEEEEvvEEEEvNT_6ParamsE)
        .other          _ZN7cutlass13device_kernelINS_4gemm6kernel13GemmUniversalIN4cute5tupleIJiiiiEEENS1_10collective13CollectiveMmaINS1_35MainloopSm100TmaUmmaWarpSpecializedILi3ELi2ELi4ENS5_IJNS4_1CILi2EEESB_NSA_ILi1EEEEEEEENS5_IJNSA_ILi64EEENSA_ILi256EEESF_EEENS_6half_tENS5_IJlSC_lEEESI_SJ_NS4_8TiledMMAINS4_8MMA_AtomIJNS4_20SM100_MMA_F16BF16_SSISI_SI_fLi64ELi256ELNS4_4UMMA5MajorE0ELSO_0ELNSN_7ScaleInE0ELSP_0EEEEEENS4_6LayoutINS5_IJSC_SC_SC_EEENS5_IJNSA_ILi0EEESU_SU_EEEEENS5_IJNS4_10UnderscoreESX_SX_EEEEENS4_23SM90_TMA_LOAD_MULTICASTENS4_14ComposedLayoutINS4_7SwizzleILi3ELi4ELi3EEENS4_18smem_ptr_flag_bitsILi16EEENSS_INS5_IJNSA_ILi8EEESF_EEENS5_IJSF_SC_EEEEEEEvNS4_8identityES10_S1A_vS1B_EENS_8epilogue10collective18CollectiveEpilogueINS1D_23Sm100TmaWarpSpecializedILi4ELi2ELi32ELb1ELb0EEEJSH_NS5_IJNSS_ISF_SC_EES1I_EEESI_SJ_SI_SJ_NS1D_6fusion15FusionCallbacksIS1H_NS1K_17LinearCombinationISI_fSI_fLNS_15FloatRoundStyleE2EEESH_S1J_JEEENS4_5SM1004TMEM4LOAD26SM100_TMEM_LOAD_16dp256b8xENS4_13SM90_TMA_LOADES1A_NS4_17SM75_U32x4_LDSM_NENS4_14SM90_TMA_STOREES1A_NS4_17SM90_U32x4_STSM_NENS4_39AutoVectorizingCopyWithAssumedAlignmentILi128EEEEEEvvEEEEvNT_6ParamsE,@"STO_CUDA_ENTRY STV_DEFAULT"
_ZN7cutlass13device_kernelINS_4gemm6kernel13GemmUniversalIN4cute5tupleIJiiiiEEENS1_10collective13CollectiveMmaINS1_35MainloopSm100TmaUmmaWarpSpecializedILi3ELi2ELi4ENS5_IJNS4_1CILi2EEESB_NSA_ILi1EEEEEEEENS5_IJNSA_ILi64EEENSA_ILi256EEESF_EEENS_6half_tENS5_IJlSC_lEEESI_SJ_NS4_8TiledMMAINS4_8MMA_AtomIJNS4_20SM100_MMA_F16BF16_SSISI_SI_fLi64ELi256ELNS4_4UMMA5MajorE0ELSO_0ELNSN_7ScaleInE0ELSP_0EEEEEENS4_6LayoutINS5_IJSC_SC_SC_EEENS5_IJNSA_ILi0EEESU_SU_EEEEENS5_IJNS4_10UnderscoreESX_SX_EEEEENS4_23SM90_TMA_LOAD_MULTICASTENS4_14ComposedLayoutINS4_7SwizzleILi3ELi4ELi3EEENS4_18smem_ptr_flag_bitsILi16EEENSS_INS5_IJNSA_ILi8EEESF_EEENS5_IJSF_SC_EEEEEEEvNS4_8identityES10_S1A_vS1B_EENS_8epilogue10collective18CollectiveEpilogueINS1D_23Sm100TmaWarpSpecializedILi4ELi2ELi32ELb1ELb0EEEJSH_NS5_IJNSS_ISF_SC_EES1I_EEESI_SJ_SI_SJ_NS1D_6fusion15FusionCallbacksIS1H_NS1K_17LinearCombinationISI_fSI_fLNS_15FloatRoundStyleE2EEESH_S1J_JEEENS4_5SM1004TMEM4LOAD26SM100_TMEM_LOAD_16dp256b8xENS4_13SM90_TMA_LOADES1A_NS4_17SM75_U32x4_LDSM_NENS4_14SM90_TMA_STOREES1A_NS4_17SM90_U32x4_STSM_NENS4_39AutoVectorizingCopyWithAssumedAlignmentILi128EEEEEEvvEEEEvNT_6ParamsE:
[----:B------:R-:W1:Y:S01]  /*0000*/  LDC R1, c[0x0][0x37c] ;  /* 0x0000df00ff017b82 */ /* 0x000e620000000800 */
[----:B------:R-:W2:Y:S01]  /*0010*/  S2R R94, SR_TID.X ;  /* 0x00000000005e7919 */ /* 0x000ea20000002100 */
[----:B------:R-:W3:Y:S01]  /*0020*/  LDCU.64 UR8, c[0x0][0x890] ;  /* 0x00011200ff0877ac */ /* 0x000ee20008000a00 */
[----:B------:R-:W-:Y:S02]  /*0030*/  PRMT R81, RZ, 0x7610, R81 ;  /* 0x00007610ff517816 */ /* 0x000fe40000000051 */
[----:B------:R-:W-:Y:S01]  /*0040*/  ELECT P3, URZ, PT ;  /* 0x0000000000ff782f */ /* 0x000fe20003860000 */
[----:B---3--:R-:W-:-:S04]  /*0050*/  UISETP.NE.U32.AND UP0, UPT, UR8, URZ, UPT ;  /* 0x000000ff0800728c */ /* 0x008fc8000bf05070 */
[----:B------:R-:W-:Y:S01]  /*0060*/  UISETP.NE.AND.EX UP0, UPT, UR9, URZ, UPT, UP0 ;  /* 0x000000ff0900728c */ /* 0x000fe2000bf05300 */
[----:B--2---:R-:W-:-:S05]  /*0070*/  SHF.R.U32.HI R82, RZ, 0x5, R94 ;  /* 0x00000005ff527819 */ /* 0x004fca000001165e */
[----:B------:R-:W2:Y:S02]  /*0080*/  SHFL.IDX PT, R0, R82, RZ, 0x1f ;  /* 0x00001fff52007589 */ /* 0x000ea400000e0000 */
[----:B--2---:R-:W-:Y:S01]  /*0090*/  R2UR UR17, R0 ;  /* 0x00000000001172ca */ /* 0x004fe200000e0000 */
[----:B-1----:R-:W-:-:S14]  /*00a0*/  BRA.U UP0, `(.L_x_0) ;  /* 0x0000000100307547 */ /* 0x002fdc000b800000 */
[----:B------:R-:W1:Y:S02]  /*00b0*/  LDCU.64 UR4, c[0x0][0x888] ;  /* 0x00011100ff0477ac */ /* 0x000e640008000a00 */
[----:B-1----:R-:W-:-:S04]  /*00c0*/  UISETP.NE.U32.AND UP0, UPT, UR4, URZ, UPT ;  /* 0x000000ff0400728c */ /* 0x002fc8000bf05070 */
[----:B------:R-:W-:-:S09]  /*00d0*/  UISETP.NE.AND.EX UP0, UPT, UR5, URZ, UPT, UP0 ;  /* 0x000000ff0500728c */ /* 0x000fd2000bf05300 */
[----:B------:R-:W-:Y:S05]  /*00e0*/  BRA.U !UP0, `(.L_x_1) ;  /* 0x0000000108147547 */ /* 0x000fea000b800000 */
[----:B------:R-:W1:Y:S01]  /*00f0*/  LDC.64 R2, c[0x0][0x888] ;  /* 0x00022200ff027b82 */ /* 0x000e620000000a00 */
[----:B------:R-:W1:Y:S02]  /*0100*/  LDCU.64 UR4, c[0x0][0x358] ;  /* 0x00006b00ff0477ac */ /* 0x000e640008000a00 */
[----:B-1----:R1:W5:Y:S01]  /*0110*/  LDG.E R41, desc[UR4][R2.64] ;  /* 0x0000000402297981 */ /* 0x002362000c1e1900 */
[----:B------:R-:W-:Y:S01]  /*0120*/  HFMA2 R81, -RZ, RZ, 0, 5.9604644775390625e-08 ;  /* 0x00000001ff517431 */ /* 0x000fe200000001ff */
[----:B------:R-:W-:Y:S05]  /*0130*/  BRA `(.L_x_0) ;  /* 0x00000000000c7947 */ /* 0x000fea0003800000 */
.L_x_1:
[----:B------:R-:W1:Y:S01]  /*0140*/  LDCU UR4, c[0x0][0x880] ;  /* 0x00011000ff0477ac */ /* 0x000e620008000800 */
[----:B------:R-:W-:Y:S01]  /*0150*/  HFMA2 R81, -RZ, RZ, 0, 5.9604644775390625e-08 ;  /* 0x00000001ff517431 */ /* 0x000fe200000001ff */
[----:B-1----:R-:W-:-:S07]  /*0160*/  MOV R41, UR4 ;  /* 0x0000000400297c02 */ /* 0x002fce0008000f00 */
.L_x_0:
[----:B------:R-:W2:Y:S02]  /*0170*/  LDCU.64 UR4, c[0x0][0x8b0] ;  /* 0x00011600ff0477ac */ /* 0x000ea40008000a00 */
[----:B--2---:R-:W-:-:S04]  /*0180*/  UISETP.NE.U32.AND UP0, UPT, UR4, URZ, UPT ;  /* 0x000000ff0400728c */ /* 0x004fc8000bf05070 */
[----:B------:R-:W-:-:S09]  /*0190*/  UISETP.NE.AND.EX UP0, UPT, UR5, URZ, UPT, UP0 ;  /* 0x000000ff0500728c */ /* 0x000fd2000bf05300 */
[----:B------:R-:W-:Y:S05]  /*01a0*/  BRA.U UP0, `(.L_x_2) ;  /* 0x0000000100287547 */ /* 0x000fea000b800000 */
[----:B------:R-:W2:Y:S02]  /*01b0*/  LDCU.64 UR4, c[0x0][0x8a8] ;  /* 0x00011500ff0477ac */ /* 0x000ea40008000a00 */
[----:B--2---:R-:W-:-:S04]  /*01c0*/  UISETP.NE.U32.AND UP0, UPT, UR4, URZ, UPT ;  /* 0x000000ff0400728c */ /* 0x004fc8000bf05070 */
[----:B------:R-:W-:-:S09]  /*01d0*/  UISETP.NE.AND.EX UP0, UPT, UR5, URZ, UPT, UP0 ;  /* 0x000000ff0500728c */ /* 0x000fd2000bf05300 */
[----:B------:R-:W-:Y:S05]  /*01e0*/  BRA.U !UP0, `(.L_x_3) ;  /* 0x0000000108107547 */ /* 0x000fea000b800000 */
[----:B------:R-:W2:Y:S01]  /*01f0*/  LDC.64 R38, c[0x0][0x8a8] ;  /* 0x00022a00ff267b82 */ /* 0x000ea20000000a00 */
[----:B------:R-:W2:Y:S02]  /*0200*/  LDCU.64 UR4, c[0x0][0x358] ;  /* 0x00006b00ff0477ac */ /* 0x000ea40008000a00 */
[----:B--2---:R2:W5:Y:S01]  /*0210*/  LDG.E R38, desc[UR4][R38.64] ;  /* 0x0000000426267981 */ /* 0x004562000c1e1900 */
[----:B------:R-:W-:Y:S05]  /*0220*/  BRA `(.L_x_2) ;  /* 0x0000000000087947 */ /* 0x000fea0003800000 */
.L_x_3:
[----:B------:R-:W2:Y:S02]  /*0230*/  LDCU UR4, c[0x0][0x8a0] ;  /* 0x00011400ff0477ac */ /* 0x000ea40008000800 */
[----:B--2---:R-:W-:Y:S02]  /*0240*/  MOV R38, UR4 ;  /* 0x0000000400267c02 */ /* 0x004fe40008000f00 */
.L_x_2:
[----:B------:R-:W-:Y:S01]  /*0250*/  IMAD.U32 R0, RZ, RZ, UR17 ;  /* 0x00000011ff007e24 */ /* 0x000fe2000f8e00ff */
[----:B------:R-:W-:Y:S04]  /*0260*/  BSSY.RECONVERGENT B0, `(.L_x_4) ;  /* 0x000000c000007945 */ /* 0x000fe80003800200 */
[C---:B------:R-:W-:Y:S02]  /*0270*/  ISETP.NE.OR P1, PT, R0.reuse, 0x1, !P3 ;  /* 0x000000010000780c */ /* 0x040fe40005f25670 */
[----:B------:R-:W-:-:S11]  /*0280*/  ISETP.NE.OR P0, PT, R0, 0x3, !P3 ;  /* 0x000000030000780c */ /* 0x000fd60005f05670 */
[----:B------:R-:W-:Y:S05]  /*0290*/  @P1 BRA `(.L_x_5) ;  /* 0x0000000000201947 */ /* 0x000fea0003800000 */
[----:B------:R-:W3:Y:S02]  /*02a0*/  LDCU.64 UR4, c[0x0][0x348] ;  /* 0x00006900ff0477ac */ /* 0x000ee40008000a00 */
[----:B---3--:R-:W-:Y:S02]  /*02b0*/  UIADD3 UR6, UP1, UPT, UR4, 0x80, URZ ;  /* 0x0000008004067890 */ /* 0x008fe4000ff3e0ff */
[----:B------:R-:W-:Y:S02]  /*02c0*/  UIADD3 UR4, UP0, UPT, UR4, 0x180, URZ ;  /* 0x0000018004047890 */ /* 0x000fe4000ff1e0ff */
[----:B------:R-:W-:Y:S02]  /*02d0*/  UIADD3.X UR7, UPT, UPT, URZ, UR5, URZ, UP1, !UPT ;  /* 0x00000005ff077290 */ /* 0x000fe40008ffe4ff */
[----:B------:R-:W-:-:S07]  /*02e0*/  UIADD3.X UR5, UPT, UPT, URZ, UR5, URZ, UP0, !UPT ;  /* 0x00000005ff057290 */ /* 0x000fce00087fe4ff */
[----:B------:R3:W-:Y:S02]  /*02f0*/  UTMACCTL.PF [UR6] ;  /* 0x00000000060079b9 */ /* 0x0007e40008040000 */
[----:B------:R3:W-:Y:S02]  /*0300*/  UTMACCTL.PF [UR4] ;  /* 0x00000000040079b9 */ /* 0x0007e40008040000 */
[----:B---3--:R-:W-:Y:S01]  /*0310*/  NOP ;  /* 0x0000000000007918 */ /* 0x008fe20000000000 */
.L_x_5:
[----:B------:R-:W-:Y:S05]  /*0320*/  BSYNC.RECONVERGENT B0 ;  /* 0x0000000000007941 */ /* 0x000fea0003800200 */
.L_x_4:
[----:B------:R-:W-:Y:S04]  /*0330*/  BSSY.RECONVERGENT B0, `(.L_x_6) ;  /* 0x000000a000007945 */ /* 0x000fe80003800200 */
        /* <DEDUP_REMOVED lines=9> */
.L_x_7:
[----:B------:R-:W-:Y:S05]  /*03d0*/  BSYNC.RECONVERGENT B0 ;  /* 0x0000000000007941 */ /* 0x000fea0003800200 */
.L_x_6:
[----:B------:R-:W3:Y:S01]  /*03e0*/  LDCU.64 UR4, c[0x0][0x888] ;  /* 0x00011100ff0477ac */ /* 0x000ee20008000a00 */
[----:B------:R-:W-:Y:S02]  /*03f0*/  UISETP.EQ.U32.AND UP1, UPT, UR8, URZ, UPT ;  /* 0x000000ff0800728c */ /* 0x000fe4000bf22070 */
[----:B------:R-:W-:Y:S02]  /*0400*/  UPLOP3.LUT UP3, UPT, UPT, UPT, UPT, 0x80, 0x8 ;  /* 0x000000000008789c */ /* 0x000fe40003f6f070 */
[----:B---3--:R-:W-:-:S04]  /*0410*/  UISETP.NE.U32.AND UP0, UPT, UR4, URZ, UPT ;  /* 0x000000ff0400728c */ /* 0x008fc8000bf05070 */
[----:B------:R-:W-:-:S04]  /*0420*/  UISETP.NE.AND.EX UP0, UPT, UR5, URZ, UPT, UP0 ;  /* 0x000000ff0500728c */ /* 0x000fc8000bf05300 */
[----:B------:R-:W-:-:S04]  /*0430*/  UISETP.EQ.OR.EX UP2, UPT, UR9, URZ, !UP0, UP1 ;  /* 0x000000ff0900728c */ /* 0x000fc8000c742710 */
[----:B------:R-:W-:-:S06]  /*0440*/  UP2UR UR4, UPR, URZ, 0x4 ;  /* 0x00000004ff047883 */ /* 0x000fcc0008000000 */
[----:B------:R-:W-:Y:S01]  /*0450*/  MOV R85, UR4 ;  /* 0x0000000400557c02 */ /* 0x000fe20008000f00 */
[----:B------:R-:W-:Y:S06]  /*0460*/  BRA.U !UP2, `(.L_x_8) ;  /* 0x000000010a207547 */ /* 0x000fec000b800000 */
[----:B------:R-:W-:Y:S01]  /*0470*/  UISETP.NE.U32.AND UP1, UPT, UR8, URZ, UPT ;  /* 0x000000ff0800728c */ /* 0x000fe2000bf25070 */
[----:B-----5:R-:W-:Y:S01]  /*0480*/  FSETP.NEU.AND P0, PT, R41, RZ, PT ;  /* 0x000000ff2900720b */ /* 0x020fe20003f0d000 */
[----:B------:R-:W-:Y:S02]  /*0490*/  USEL UR4, URZ, 0xffffffff, UP0 ;  /* 0xffffffffff047887 */ /* 0x000fe40008000000 */
[----:B------:R-:W-:-:S10]  /*04a0*/  UISETP.NE.AND.EX UP1, UPT, UR9, URZ, UPT, UP1 ;  /* 0x000000ff0900728c */ /* 0x000fd4000bf25310 */
[----:B------:R-:W-:Y:S01]  /*04b0*/  VOTEU.ANY UP0, P0 ;  /* 0x0000000000ff7886 */ /* 0x000fe20000000100 */
[----:B------:R-:W-:-:S04]  /*04c0*/  @!UP1 USEL UR4, URZ, 0xffffffff, UP0 ;  /* 0xffffffffff049887 */ /* 0x000fc80008000000 */
[----:B------:R-:W-:-:S04]  /*04d0*/  ULOP3.LUT UR4, UR4, 0x1, URZ, 0xc0, !UPT ;  /* 0x0000000104047892 */ /* 0x000fc8000f8ec0ff */
[----:B------:R-:W-:-:S11]  /*04e0*/  UISETP.NE.U32.AND UP3, UPT, UR4, 0x1, UPT ;  /* 0x000000010400788c */ /* 0x000fd6000bf65070 */
.L_x_8:
[----:B-1----:R-:W1:Y:S01]  /*04f0*/  SHFL.IDX PT, R2, R82, RZ, 0x1f ;  /* 0x00001fff52027589 */ /* 0x002e6200000e0000 */
[----:B------:R-:W-:-:S04]  /*0500*/  UISETP.NE.AND UP0, UPT, UR17, 0x2, UPT ;  /* 0x000000021100788c */ /* 0x000fc8000bf05270 */
[----:B------:R-:W-:Y:S01]  /*0510*/  USEL UR48, URZ, 0x1, UP0 ;  /* 0x00000001ff307887 */ /* 0x000fe20008000000 */
[----:B-1----:R-:W-:-:S13]  /*0520*/  ISETP.NE.AND P0, PT, R2, RZ, PT ;  /* 0x000000ff0200720c */ /* 0x002fda0003f05270 */
[----:B------:R-:W-:Y:S05]  /*0530*/  @P0 BRA `(.L_x_9) ;  /* 0x0000000000500947 */ /* 0x000fea0003800000 */
[----:B------:R-:W1:Y:S01]  /*0540*/  S2UR UR4, SR_CgaCtaId ;  /* 0x00000000000479c3 */ /* 0x000e620000008800 */
[----:B------:R-:W-:Y:S01]  /*0550*/  UMOV UR5, 0x400 ;  /* 0x0000040000057882 */ /* 0x000fe20000000000 */
[----:B------:R-:W-:Y:S01]  /*0560*/  UMOV UR8, 0x1 ;  /* 0x0000000100087882 */ /* 0x000fe20000000000 */
[----:B------:R-:W-:Y:S01]  /*0570*/  UMOV UR6, 0x3 ;  /* 0x0000000300067882 */ /* 0x000fe20000000000 */
[----:B------:R-:W-:-:S04]  /*0580*/  UIADD3 UR8, UPT, UPT, -UR8, 0x100000, URZ ;  /* 0x0010000008087890 */ /* 0x000fc8000fffe1ff */
[----:B------:R-:W-:Y:S02]  /*0590*/  USHF.L.U32 UR9, UR8, 0xb, URZ ;  /* 0x0000000b08097899 */ /* 0x000fe400080006ff */
[----:B------:R-:W-:Y:S02]  /*05a0*/  USHF.L.U32 UR8, UR8, 0x1, URZ ;  /* 0x0000000108087899 */ /* 0x000fe400080006ff */
[----:B------:R-:W-:-:S04]  /*05b0*/  UIADD3 UR6, UPT, UPT, -UR6, 0x100000, URZ ;  /* 0x0010000006067890 */ /* 0x000fc8000fffe1ff */
[----:B------:R-:W-:Y:S02]  /*05c0*/  USHF.L.U32 UR7, UR6, 0xb, URZ ;  /* 0x0000000b06077899 */ /* 0x000fe400080006ff */
[----:B------:R-:W-:Y:S01]  /*05d0*/  USHF.L.U32 UR6, UR6, 0x1, URZ ;  /* 0x0000000106067899 */ /* 0x000fe200080006ff */
[----:B------:R-:W-:Y:S01]  /*05e0*/  ELECT P0, URZ, PT ;  /* 0x0000000000ff782f */ /* 0x000fe20003800000 */
[----:B-1----:R-:W-:Y:S01]  /*05f0*/  ULEA UR4, UR4, UR5, 0x18 ;  /* 0x0000000504047291 */ /* 0x002fe2000f8ec0ff */
[----:B------:R-:W1:Y:S11]  /*0600*/  FENCE.VIEW.ASYNC.S ;  /* 0x00000000000073c6 */ /* 0x000e760000000000 */
[----:B-1----:R1:W3:Y:S01]  /*0610*/  SYNCS.EXCH.64 URZ, [UR4], UR8 ;  /* 0x0000000804ff75b2 */ /* 0x0022e20008000100 */
[----:B------:R1:W4:Y:S01]  /*0620*/  SYNCS.EXCH.64 URZ, [UR4+0x18], UR6 ;  /* 0x0000180604ff75b2 */ /* 0x0003220008000100 */
[----:B------:R1:W1:Y:S01]  /*0630*/  SYNCS.EXCH.64 URZ, [UR4+0x8], UR8 ;  /* 0x0000080804ff75b2 */ /* 0x0002620008000100 */
[----:B------:R1:W1:Y:S01]  /*0640*/  SYNCS.EXCH.64 URZ, [UR4+0x20], UR6 ;  /* 0x0000200604ff75b2 */ /* 0x0002620008000100 */
[----:B------:R1:W1:Y:S01]  /*0650*/  SYNCS.EXCH.64 URZ, [UR4+0x10], UR8 ;  /* 0x0000100804ff75b2 */ /* 0x0002620008000100 */
[----:B------:R1:W1:Y:S01]  /*0660*/  SYNCS.EXCH.64 URZ, [UR4+0x28], UR6 ;  /* 0x0000280604ff75b2 */ /* 0x0002620008000100 */
[----:B------:R-:W-:Y:S01]  /*0670*/  NOP ;  /* 0x0000000000007918 */ /* 0x000fe20000000000 */
.L_x_9:
[----:B------:R-:W2:Y:S01]  /*0680*/  SHFL.IDX PT, R2, R82, RZ, 0x1f ;  /* 0x00001fff52027589 */ /* 0x000ea200000e0000 */
[----:B------:R-:W-:Y:S01]  /*0690*/  NOP ;  /* 0x0000000000007918 */ /* 0x000fe20000000000 */
[----:B--2---:R-:W-:-:S13]  /*06a0*/  ISETP.NE.AND P0, PT, R2, 0x1, PT ;  /* 0x000000010200780c */ /* 0x004fda0003f05270 */
[----:B------:R-:W-:Y:S05]  /*06b0*/  @P0 BRA `(.L_x_10) ;  /* 0x0000000000580947 */ /* 0x000fea0003800000 */
[----:B-1----:R-:W1:Y:S01]  /*06c0*/  S2UR UR4, SR_CgaCtaId ;  /* 0x00000000000479c3 */ /* 0x002e620000008800 */
        /* <DEDUP_REMOVED lines=12> */
[----:B-1----:R2:W1:Y:S01]  /*0790*/  SYNCS.EXCH.64 URZ, [UR4+0x30], UR8 ;  /* 0x0000300804ff75b2 */ /* 0x0024620008000100 */
[----:B------:R2:W1:Y:S01]  /*07a0*/  SYNCS.EXCH.64 URZ, [UR4+0x50], UR6 ;  /* 0x0000500604ff75b2 */ /* 0x0004620008000100 */
[----:B------:R2:W1:Y:S01]  /*07b0*/  SYNCS.EXCH.64 URZ, [UR4+0x38], UR8 ;  /* 0x0000380804ff75b2 */ /* 0x0004620008000100 */
[----:B------:R2:W1:Y:S01]  /*07c0*/  SYNCS.EXCH.64 URZ, [UR4+0x58], UR6 ;  /* 0x0000580604ff75b2 */ /* 0x0004620008000100 */
[----:B------:R2:W1:Y:S01]  /*07d0*/  SYNCS.EXCH.64 URZ, [UR4+0x40], UR8 ;  /* 0x0000400804ff75b2 */ /* 0x0004620008000100 */
[----:B------:R2:W1:Y:S01]  /*07e0*/  SYNCS.EXCH.64 URZ, [UR4+0x60], UR6 ;  /* 0x0000600604ff75b2 */ /* 0x0004620008000100 */
[----:B------:R2:W1:Y:S01]  /*07f0*/  SYNCS.EXCH.64 URZ, [UR4+0x48], UR8 ;  /* 0x0000480804ff75b2 */ /* 0x0004620008000100 */
[----:B------:R2:W1:Y:S02]  /*0800*/  SYNCS.EXCH.64 URZ, [UR4+0x68], UR6 ;  /* 0x0000680604ff75b2 */ /* 0x0004640008000100 */
[----:B--2---:R-:W-:Y:S01]  /*0810*/  NOP ;  /* 0x0000000000007918 */ /* 0x004fe20000000000 */
.L_x_10:
[----:B------:R-:W2:Y:S01]  /*0820*/  SHFL.IDX PT, R2, R82, RZ, 0x1f ;  /* 0x00001fff52027589 */ /* 0x000ea200000e0000 */
[----:B------:R-:W-:Y:S01]  /*0830*/  NOP ;  /* 0x0000000000007918 */ /* 0x000fe20000000000 */
[----:B--2---:R-:W-:-:S13]  /*0840*/  ISETP.NE.AND P0, PT, R2, 0x3, PT ;  /* 0x000000030200780c */ /* 0x004fda0003f05270 */
[----:B------:R-:W-:Y:S05]  /*0850*/  @P0 BRA `(.L_x_11) ;  /* 0x0000000000300947 */ /* 0x000fea0003800000 */
[----:B-1----:R-:W1:Y:S01]  /*0860*/  S2UR UR4, SR_CgaCtaId ;  /* 0x00000000000479c3 */ /* 0x002e620000008800 */
[----:B------:R-:W-:Y:S01]  /*0870*/  UMOV UR6, 0x400 ;  /* 0x0000040000067882 */ /* 0x000fe20000000000 */
[----:B------:R-:W-:Y:S01]  /*0880*/  UMOV UR5, 0x20 ;  /* 0x0000002000057882 */ /* 0x000fe20000000000 */
[----:B------:R-:W-:Y:S01]  /*0890*/  ELECT P0, URZ, PT ;  /* 0x0000000000ff782f */ /* 0x000fe20003800000 */
[----:B-1----:R-:W-:Y:S02]  /*08a0*/  ULEA UR6, UR4, UR6, 0x18 ;  /* 0x0000000604067291 */ /* 0x002fe4000f8ec0ff */
[----:B------:R-:W-:-:S04]  /*08b0*/  UIADD3 UR4, UPT, UPT, -UR5, 0x100000, URZ ;  /* 0x0010000005047890 */ /* 0x000fc8000fffe1ff */
[----:B------:R-:W-:Y:S02]  /*08c0*/  USHF.L.U32 UR5, UR4, 0xb, URZ ;  /* 0x0000000b04057899 */ /* 0x000fe400080006ff */
[----:B------:R-:W-:Y:S01]  /*08d0*/  USHF.L.U32 UR4, UR4, 0x1, URZ ;  /* 0x0000000104047899 */ /* 0x000fe200080006ff */
[----:B------:R-:W1:Y:S11]  /*08e0*/  FENCE.VIEW.ASYNC.S ;  /* 0x00000000000073c6 */ /* 0x000e760000000000 */
[----:B-1----:R2:W1:Y:S01]  /*08f0*/  SYNCS.EXCH.64 URZ, [UR6+0x70], UR4 ;  /* 0x0000700406ff75b2 */ /* 0x0024620008000100 */
[----:B------:R2:W1:Y:S02]  /*0900*/  SYNCS.EXCH.64 URZ, [UR6+0x78], UR4 ;  /* 0x0000780406ff75b2 */ /* 0x0004640008000100 */
[----:B--2---:R-:W-:Y:S01]  /*0910*/  NOP ;  /* 0x0000000000007918 */ /* 0x004fe20000000000 */
.L_x_11:
[----:B------:R-:W2:Y:S01]  /*0920*/  SHFL.IDX PT, R2, R82, RZ, 0x1f ;  /* 0x00001fff52027589 */ /* 0x000ea200000e0000 */
[----:B------:R-:W-:Y:S01]  /*0930*/  NOP ;  /* 0x0000000000007918 */ /* 0x000fe20000000000 */
[----:B--2---:R-:W-:-:S13]  /*0940*/  ISETP.NE.AND P0, PT, R2, 0x4, PT ;  /* 0x000000040200780c */ /* 0x004fda0003f05270 */
[----:B------:R-:W-:Y:S05]  /*0950*/  @P0 BRA `(.L_x_12) ;  /* 0x00000000004c0947 */ /* 0x000fea0003800000 */
[----:B-1----:R-:W1:Y:S01]  /*0960*/  S2UR UR6, SR_CgaCtaId ;  /* 0x00000000000679c3 */ /* 0x002e620000008800 */
[----:B------:R-:W-:Y:S01]  /*0970*/  UMOV UR4, 0x3a0 ;  /* 0x000003a000047882 */ /* 0x000fe20000000000 */
[----:B------:R-:W-:Y:S01]  /*0980*/  UMOV UR5, 0x400 ;  /* 0x0000040000057882 */ /* 0x000fe20000000000 */
[----:B------:R-:W-:Y:S01]  /*0990*/  USEL UR4, UR4, 0x320, UP3 ;  /* 0x0000032004047887 */ /* 0x000fe20009800000 */
[----:B------:R-:W-:Y:S01]  /*09a0*/  UMOV UR8, 0x1 ;  /* 0x0000000100087882 */ /* 0x000fe20000000000 */
[----:B------:R-:W-:Y:S01]  /*09b0*/  ELECT P0, URZ, PT ;  /* 0x0000000000ff782f */ /* 0x000fe20003800000 */
[----:B------:R-:W-:-:S04]  /*09c0*/  UIADD3 UR8, UPT, UPT, -UR8, 0x100000, URZ ;  /* 0x0010000008087890 */ /* 0x000fc8000fffe1ff */
[----:B------:R-:W-:Y:S02]  /*09d0*/  USHF.L.U32 UR9, UR8, 0xb, URZ ;  /* 0x0000000b08097899 */ /* 0x000fe400080006ff */
[----:B------:R-:W-:Y:S02]  /*09e0*/  USHF.L.U32 UR8, UR8, 0x1, URZ ;  /* 0x0000000108087899 */ /* 0x000fe400080006ff */
[----:B-1----:R-:W-:Y:S02]  /*09f0*/  ULEA UR6, UR6, UR5, 0x18 ;  /* 0x0000000506067291 */ /* 0x002fe4000f8ec0ff */
[----:B------:R-:W-:-:S04]  /*0a00*/  UIADD3 UR4, UPT, UPT, -UR4, 0x100000, URZ ;  /* 0x0010000004047890 */ /* 0x000fc8000fffe1ff */
[----:B------:R-:W-:Y:S02]  /*0a10*/  USHF.L.U32 UR5, UR4, 0xb, URZ ;  /* 0x0000000b04057899 */ /* 0x000fe400080006ff */
[----:B------:R-:W-:Y:S01]  /*0a20*/  USHF.L.U32 UR4, UR4, 0x1, URZ ;  /* 0x0000000104047899 */ /* 0x000fe200080006ff */
[----:B------:R-:W1:Y:S03]  /*0a30*/  FENCE.VIEW.ASYNC.S ;  /* 0x00000000000073c6 */ /* 0x000e660000000000 */
[----:B-1----:R2:W1:Y:S08]  /*0a40*/  SYNCS.EXCH.64 URZ, [UR6+0x80], UR8 ;  /* 0x0000800806ff75b2 */ /* 0x0024700008000100 */
[----:B------:R2:W1:Y:S01]  /*0a50*/  SYNCS.EXCH.64 URZ, [UR6+0x90], UR4 ;  /* 0x0000900406ff75b2 */ /* 0x0004620008000100 */
[----:B------:R2:W1:Y:S01]  /*0a60*/  SYNCS.EXCH.64 URZ, [UR6+0x88], UR8 ;  /* 0x0000880806ff75b2 */ /* 0x0004620008000100 */
[----:B------:R2:W1:Y:S02]  /*0a70*/  SYNCS.EXCH.64 URZ, [UR6+0x98], UR4 ;  /* 0x0000980406ff75b2 */ /* 0x0004640008000100 */
[----:B--2---:R-:W-:Y:S01]  /*0a80*/  NOP ;  /* 0x0000000000007918 */ /* 0x004fe20000000000 */
.L_x_12:
        /* <DEDUP_REMOVED lines=26> */
.L_x_13:
[----:B------:R-:W2:Y:S01]  /*0c30*/  SHFL.IDX PT, R2, R82, RZ, 0x1f ;  /* 0x00001fff52027589 */ /* 0x000ea200000e0000 */
[----:B------:R-:W-:Y:S01]  /*0c40*/  NOP ;  /* 0x0000000000007918 */ /* 0x000fe20000000000 */
[----:B--2---:R-:W-:-:S13]  /*0c50*/  ISETP.NE.AND P0, PT, R2, 0x3, PT ;  /* 0x000000030200780c */ /* 0x004fda0003f05270 */
[----:B------:R-:W-:Y:S05]  /*0c60*/  @P0 BRA `(.L_x_14) ;  /* 0x0000000000380947 */ /* 0x000fea0003800000 */
[----:B------:R-:W2:Y:S01]  /*0c70*/  S2UR UR5, SR_CgaCtaId ;  /* 0x00000000000579c3 */ /* 0x000ea20000008800 */
[----:B-1----:R-:W-:Y:S01]  /*0c80*/  UMOV UR4, 0x400 ;  /* 0x0000040000047882 */ /* 0x002fe20000000000 */
[----:B------:R-:W-:Y:S01]  /*0c90*/  UMOV UR6, 0x20 ;  /* 0x0000002000067882 */ /* 0x000fe20000000000 */
[----:B------:R-:W-:Y:S01]  /*0ca0*/  ELECT P0, URZ, PT ;  /* 0x0000000000ff782f */ /* 0x000fe20003800000 */
[----:B------:R-:W-:-:S04]  /*0cb0*/  UIADD3 UR6, UPT, UPT, -UR6, 0x100000, URZ ;  /* 0x0010000006067890 */ /* 0x000fc8000fffe1ff */
[----:B------:R-:W-:Y:S02]  /*0cc0*/  USHF.L.U32 UR7, UR6, 0xb, URZ ;  /* 0x0000000b06077899 */ /* 0x000fe400080006ff */
[----:B------:R-:W-:Y:S02]  /*0cd0*/  USHF.L.U32 UR6, UR6, 0x1, URZ ;  /* 0x0000000106067899 */ /* 0x000fe400080006ff */
[----:B--2---:R-:W-:Y:S01]  /*0ce0*/  ULEA UR4, UR5, UR4, 0x18 ;  /* 0x0000000405047291 */ /* 0x004fe2000f8ec0ff */
[----:B------:R-:W1:Y:S11]  /*0cf0*/  FENCE.VIEW.ASYNC.S ;  /* 0x00000000000073c6 */ /* 0x000e760000000000 */
[----:B-1----:R2:W1:Y:S01]  /*0d00*/  SYNCS.EXCH.64 URZ, [UR4+0xe0], UR6 ;  /* 0x0000e00604ff75b2 */ /* 0x0024620008000100 */
[----:B------:R2:W1:Y:S01]  /*0d10*/  SYNCS.EXCH.64 URZ, [UR4+0xf0], UR6 ;  /* 0x0000f00604ff75b2 */ /* 0x0004620008000100 */
[----:B------:R2:W1:Y:S01]  /*0d20*/  SYNCS.EXCH.64 URZ, [UR4+0xe8], UR6 ;  /* 0x0000e80604ff75b2 */ /* 0x0004620008000100 */
[----:B------:R2:W1:Y:S02]  /*0d30*/  SYNCS.EXCH.64 URZ, [UR4+0xf8], UR6 ;  /* 0x0000f80604ff75b2 */ /* 0x0004640008000100 */
[----:B--2---:R-:W-:Y:S01]  /*0d40*/  NOP ;  /* 0x0000000000007918 */ /* 0x004fe20000000000 */
.L_x_14:
[----:B-1----:R-:W1:Y:S01]  /*0d50*/  LDCU UR4, c[0x0][0x36c] ;  /* 0x00006d80ff0477ac */ /* 0x002e620008000800 */
[----:B------:R-:W-:Y:S01]  /*0d60*/  ISETP.NE.OR P3, PT, R0, 0x2, !P3 ;  /* 0x000000020000780c */ /* 0x000fe20005f65670 */
[----:B------:R-:W-:Y:S01]  /*0d70*/  NOP ;  /* 0x0000000000007918 */ /* 0x000fe20000000000 */
[----:B------:R-:W-:Y:S01]  /*0d80*/  LOP3.LUT R0, R94, 0x1f, RZ, 0xc0, !PT ;  /* 0x0000001f5e007812 */ /* 0x000fe200078ec0ff */
[----:B------:R-:W-:Y:S02]  /*0d90*/  UISETP.NE.AND UP4, UPT, UR17, URZ, UPT ;  /* 0x000000ff1100728c */ /* 0x000fe4000bf85270 */
[----:B-1----:R-:W-:-:S09]  /*0da0*/  UISETP.EQ.U32.AND UP5, UPT, UR4, 0x1, UPT ;  /* 0x000000010400788c */ /* 0x002fd2000bfa2070 */
[----:B------:R-:W-:Y:S05]  /*0db0*/  BRA.U !UP5, `(.L_x_15) ;  /* 0x000000010d087547 */ /* 0x000fea000b800000 */
[----:B---34-:R-:W-:Y:S01]  /*0dc0*/  UCGABAR_ARV ;  /* 0x00000000000079c7 */ /* 0x018fe20008000000 */
[----:B------:R-:W-:Y:S05]  /*0dd0*/  BRA `(.L_x_16) ;  /* 0x0000000000047947 */ /* 0x000fea0003800000 */
.L_x_15:
[----:B---34-:R-:W-:Y:S01]  /*0de0*/  NOP ;  /* 0x0000000000007918 */ /* 0x018fe20000000000 */
.L_x_16:
[----:B------:R-:W1:Y:S01]  /*0df0*/  S2UR UR16, SR_CTAID.X ;  /* 0x00000000001079c3 */ /* 0x000e620000002500 */
[----:B------:R-:W-:-:S05]  /*0e00*/  CS2R.32 R84, SR_CgaSize ;  /* 0x0000000000547805 */ /* 0x000fca0000008a00 */
[----:B------:R-:W-:-:S05]  /*0e10*/  IMAD R84, R84, -0xa0, RZ ;  /* 0xffffff6054547824 */ /* 0x000fca00078e02ff */
[----:B------:R-:W-:-:S14]  /*0e20*/  R2UR UR5, R84 ;  /* 0x00000000540572ca */ /* 0x000fdc00000e0000 */
[----:B------:R-:W2:Y:S01]  /*0e30*/  LDCU UR5, c[0x0][UR5+0x2b0] ;  /* 0x00005600050577ac */ /* 0x000ea20008000800 */
[----:B------:R-:W-:-:S05]  /*0e40*/  CS2R.32 R84, SR_CgaSize ;  /* 0x0000000000547805 */ /* 0x000fca0000008a00 */
[----:B------:R-:W-:-:S05]  /*0e50*/  IMAD R84, R84, -0xa0, RZ ;  /* 0xffffff6054547824 */ /* 0x000fca00078e02ff */
[----:B------:R-:W-:-:S14]  /*0e60*/  R2UR UR4, R84 ;  /* 0x00000000540472ca */ /* 0x000fdc00000e0000 */
[----:B------:R-:W3:Y:S01]  /*0e70*/  LDCU UR4, c[0x0][UR4+0x2b4] ;  /* 0x00005680040477ac */ /* 0x000ee20008000800 */
[----:B------:R-:W4:Y:S01]  /*0e80*/  S2UR UR20, SR_CTAID.Y ;  /* 0x00000000001479c3 */ /* 0x000f220000002600 */
[----:B------:R-:W-:-:S05]  /*0e90*/  CS2R.32 R84, SR_CgaSize ;  /* 0x0000000000547805 */ /* 0x000fca0000008a00 */
[----:B------:R-:W-:-:S05]  /*0ea0*/  IMAD R84, R84, -0xa0, RZ ;  /* 0xffffff6054547824 */ /* 0x000fca00078e02ff */
[----:B------:R-:W-:-:S14]  /*0eb0*/  R2UR UR7, R84 ;  /* 0x00000000540772ca */ /* 0x000fdc00000e0000 */
[----:B------:R-:W3:Y:S01]  /*0ec0*/  LDCU UR7, c[0x0][UR7+0x2a0] ;  /* 0x00005400070777ac */ /* 0x000ee20008000800 */
[----:B------:R-:W-:-:S05]  /*0ed0*/  CS2R.32 R84, SR_CgaSize ;  /* 0x0000000000547805 */ /* 0x000fca0000008a00 */
[----:B------:R-:W-:-:S05]  /*0ee0*/  IMAD R84, R84, -0xa0, RZ ;  /* 0xffffff6054547824 */ /* 0x000fca00078e02ff */
[----:B------:R-:W-:-:S14]  /*0ef0*/  R2UR UR8, R84 ;  /* 0x00000000540872ca */ /* 0x000fdc00000e0000 */
[----:B------:R-:W3:Y:S01]  /*0f00*/  LDCU UR8, c[0x0][UR8+0x2a4] ;  /* 0x00005480080877ac */ /* 0x000ee20008000800 */
[----:B------:R-:W3:Y:S01]  /*0f10*/  S2UR UR9, SR_CgaCtaId ;  /* 0x00000000000979c3 */ /* 0x000ee20000008800 */
[----:B------:R-:W3:Y:S01]  /*0f20*/  LDCU UR21, c[0x0][0xb24] ;  /* 0x00016480ff1577ac */ /* 0x000ee20008000800 */
[----:B------:R-:W3:Y:S01]  /*0f30*/  LDCU UR42, c[0x0][0xb24] ;  /* 0x00016480ff2a77ac */ /* 0x000ee20008000800 */
[----:B-1----:R-:W-:Y:S01]  /*0f40*/  I2FP.F32.U32 R3, UR16 ;  /* 0x0000001000037c45 */ /* 0x002fe20008201000 */
[----:B------:R-:W1:Y:S04]  /*0f50*/  LDCU UR29, c[0x0][0xb30] ;  /* 0x00016600ff1d77ac */ /* 0x000e680008000800 */
[----:B--2---:R-:W-:Y:S01]  /*0f60*/  FMUL R3, R3, UR5 ;  /* 0x0000000503037c20 */ /* 0x004fe20008400000 */
[----:B------:R-:W-:Y:S01]  /*0f70*/  UMOV UR34, 0x5 ;  /* 0x0000000500227882 */ /* 0x000fe20000000000 */
[----:B----4-:R-:W-:-:S04]  /*0f80*/  I2FP.F32.U32 R2, UR20 ;  /* 0x0000001400027c45 */ /* 0x010fc80008201000 */
[----:B------:R-:W2:Y:S01]  /*0f90*/  F2I.U32.TRUNC.NTZ R3, R3 ;  /* 0x0000000300037305 */ /* 0x000ea2000020f000 */
[----:B---3--:R-:W-:Y:S01]  /*0fa0*/  FMUL R2, R2, UR4 ;  /* 0x0000000402027c20 */ /* 0x008fe20008400000 */
[----:B------:R-:W-:Y:S02]  /*0fb0*/  ULOP3.LUT UR5, UR9, 0x2, URZ, 0xc0, !UPT ;  /* 0x0000000209057892 */ /* 0x000fe4000f8ec0ff */
[----:B------:R-:W-:-:S04]  /*0fc0*/  ULOP3.LUT UR50, UR9, 0x1, URZ, 0xc0, !UPT ;  /* 0x0000000109327892 */ /* 0x000fc8000f8ec0ff */
[----:B------:R-:W3:Y:S01]  /*0fd0*/  F2I.U32.TRUNC.NTZ R2, R2 ;  /* 0x0000000200027305 */ /* 0x000ee2000020f000 */
[----:B------:R-:W-:Y:S02]  /*0fe0*/  UISETP.GT.U32.AND UP0, UPT, UR5, 0xffff, UPT ;  /* 0x0000ffff0500788c */ /* 0x000fe4000bf04070 */
[----:B------:R-:W-:Y:S02]  /*0ff0*/  UISETP.GT.U32.AND UP1, UPT, UR50, 0xffff, UPT ;  /* 0x0000ffff3200788c */ /* 0x000fe4000bf24070 */
[----:B------:R-:W-:Y:S01]  /*1000*/  USEL UR26, UR5, 0xffff, !UP0 ;  /* 0x0000ffff051a7887 */ /* 0x000fe2000c000000 */
[----:B--2---:R-:W-:Y:S01]  /*1010*/  R2UR UR4, R3 ;  /* 0x00000000030472ca */ /* 0x004fe200000e0000 */
[----:B------:R-:W-:Y:S02]  /*1020*/  USHF.R.U32.HI UR32, URZ, 0x1, UR9 ;  /* 0x00000001ff207899 */ /* 0x000fe40008011609 */
[----:B------:R-:W-:Y:S02]  /*1030*/  USHF.L.U32 UR31, UR9, 0xa, URZ ;  /* 0x0000000a091f7899 */ /* 0x000fe400080006ff */
[----:B------:R-:W-:-:S02]  /*1040*/  USHF.L.U32 UR30, UR9, 0xd, URZ ;  /* 0x0000000d091e7899 */ /* 0x000fc400080006ff */
[----:B------:R-:W-:Y:S01]  /*1050*/  USEL UR27, UR50, 0xffff, !UP1 ;  /* 0x0000ffff321b7887 */ /* 0x000fe2000c800000 */
[----:B---3--:R-:W-:Y:S02]  /*1060*/  R2UR UR6, R2 ;  /* 0x00000000020672ca */ /* 0x008fe400000e0000 */
[----:B------:R-:W-:-:S03]  /*1070*/  PRMT R2, RZ, 0x7610, R2 ;  /* 0x00007610ff027816 */ /* 0x000fc60000000002 */
[----:B------:R-:W-:-:S04]  /*1080*/  UIADD3 UR5, UPT, UPT, -UR4, URZ, URZ ;  /* 0x000000ff04057290 */ /* 0x000fc8000fffe1ff */
[----:B------:R-:W-:-:S04]  /*1090*/  UIMAD UR5, UR7, UR5, UR16 ;  /* 0x00000005070572a4 */ /* 0x000fc8000f8e0210 */
[----:B------:R-:W-:Y:S02]  /*10a0*/  UIADD3 UR4, UPT, UPT, -UR6, URZ, URZ ;  /* 0x000000ff06047290 */ /* 0x000fe4000fffe1ff */
[----:B------:R-:W-:Y:S02]  /*10b0*/  IMAD.U32 R84, RZ, RZ, UR5 ;  /* 0x00000005ff547e24 */ /* 0x000fe4000f8e00ff */
[----:B------:R-:W-:-:S06]  /*10c0*/  UIMAD UR4, UR8, UR4, UR20 ;  /* 0x00000004080472a4 */ /* 0x000fcc000f8e0214 */
[----:B------:R-:W-:Y:S01]  /*10d0*/  IMAD.U32 R83, RZ, RZ, UR4 ;  /* 0x00000004ff537e24 */ /* 0x000fe2000f8e00ff */
[----:B-1----:R-:W-:Y:S06]  /*10e0*/  BRA.U UP4, `(.L_x_17) ;  /* 0x0000000104447547 */ /* 0x002fec000b800000 */
[----:B------:R-:W-:Y:S02]  /*10f0*/  R2UR UR4, R83 ;  /* 0x00000000530472ca */ /* 0x000fe400000e0000 */
[----:B------:R-:W-:-:S11]  /*1100*/  R2UR UR6, R84 ;  /* 0x00000000540672ca */ /* 0x000fd600000e0000 */
[----:B------:R-:W-:Y:S02]  /*1110*/  UISETP.NE.AND UP0, UPT, UR4, URZ, UPT ;  /* 0x000000ff0400728c */ /* 0x000fe4000bf05270 */
[----:B------:R-:W-:Y:S02]  /*1120*/  UISETP.NE.AND UP1, UPT, UR4, 0x1, UPT ;  /* 0x000000010400788c */ /* 0x000fe4000bf25270 */
[----:B------:R-:W-:Y:S02]  /*1130*/  UISETP.NE.AND UP2, UPT, UR6, URZ, UP0 ;  /* 0x000000ff0600728c */ /* 0x000fe40008745270 */
[----:B------:R-:W-:Y:S02]  /*1140*/  USEL UR4, URZ, 0x2, UP0 ;  /* 0x00000002ff047887 */ /* 0x000fe40008000000 */
[----:B------:R-:W-:Y:S02]  /*1150*/  USEL UR8, URZ, 0x1, UP2 ;  /* 0x00000001ff087887 */ /* 0x000fe40009000000 */
[----:B------:R-:W-:-:S02]  /*1160*/  UISETP.NE.AND UP2, UPT, UR6, URZ, UPT ;  /* 0x000000ff0600728c */ /* 0x000fc4000bf45270 */
[----:B------:R-:W-:Y:S02]  /*1170*/  USEL UR5, URZ, 0x4, UP1 ;  /* 0x00000004ff057887 */ /* 0x000fe40008800000 */
[----:B------:R-:W-:Y:S02]  /*1180*/  UISETP.NE.AND UP0, UPT, UR6, 0x1, UPT ;  /* 0x000000010600788c */ /* 0x000fe4000bf05270 */
[----:B------:R-:W-:Y:S02]  /*1190*/  USEL UR6, URZ, 0x8, UP1 ;  /* 0x00000008ff067887 */ /* 0x000fe40008800000 */
[----:B------:R-:W-:Y:S02]  /*11a0*/  USEL UR7, UR5, 0x4, UP2 ;  /* 0x0000000405077887 */ /* 0x000fe40009000000 */
[----:B------:R-:W-:Y:S02]  /*11b0*/  USEL UR4, UR4, 0x2, UP0 ;  /* 0x0000000204047887 */ /* 0x000fe40008000000 */
[----:B------:R-:W-:-:S02]  /*11c0*/  USEL UR5, UR6, 0x8, UP0 ;  /* 0x0000000806057887 */ /* 0x000fc40008000000 */
[----:B------:R-:W-:-:S04]  /*11d0*/  UIADD3 UR4, UPT, UPT, UR4, UR7, UR8 ;  /* 0x0000000704047290 */ /* 0x000fc8000fffe008 */
[----:B------:R-:W-:-:S06]  /*11e0*/  UIADD3 UR4, UPT, UPT, UR4, UR5, URZ ;  /* 0x0000000504047290 */ /* 0x000fcc000fffe0ff */
[----:B------:R-:W-:-:S07]  /*11f0*/  IMAD.U32 R2, RZ, RZ, UR4 ;  /* 0x00000004ff027e24 */ /* 0x000fce000f8e00ff */
.L_x_17:
[----:B------:R-:W1:Y:S01]  /*1200*/  S2UR UR36, SR_CTAID.Z ;  /* 0x00000000002479c3 */ /* 0x000e620000002700 */
[----:B------:R-:W-:Y:S01]  /*1210*/  UISETP.GE.AND UP0, UPT, UR21, 0x1, UPT ;  /* 0x000000011500788c */ /* 0x000fe2000bf06270 */
[----:B------:R-:W-:-:S08]  /*1220*/  UMOV UR33, 0x3 ;  /* 0x0000000300217882 */ /* 0x000fd00000000000 */
[----:B------:R-:W-:Y:S05]  /*1230*/  BRA.U !UP0, `(.L_x_18) ;  /* 0x0000000108d47547 */ /* 0x000fea000b800000 */
[----:B------:R-:W2:Y:S01]  /*1240*/  LDCU.128 UR12, c[0x0][0xb10] ;  /* 0x00016200ff0c77ac */ /* 0x000ea20008000c00 */
[----:B------:R-:W3:Y:S01]  /*1250*/  LDCU UR6, c[0x0][0x370] ;  /* 0x00006e00ff0677ac */ /* 0x000ee20008000800 */
[----:B------:R-:W4:Y:S01]  /*1260*/  LDCU UR5, c[0x0][0x374] ;  /* 0x00006e80ff0577ac */ /* 0x000f220008000800 */
[----:B------:R-:W1:Y:S01]  /*1270*/  LDCU UR28, c[0x0][0xb0c] ;  /* 0x00016180ff1c77ac */ /* 0x000e620008000800 */
[----:B------:R-:W1:Y:S01]  /*1280*/  LDCU UR4, c[0x0][0xb20] ;  /* 0x00016400ff0477ac */ /* 0x000e620008000800 */
[----:B------:R-:W1:Y:S01]  /*1290*/  LDCU.64 UR8, c[0x0][0xb28] ;  /* 0x00016500ff0877ac */ /* 0x000e620008000a00 */
[----:B--2---:R-:W-:Y:S02]  /*12a0*/  UISETP.NE.AND UP0, UPT, UR14, 0x1, UPT ;  /* 0x000000010e00788c */ /* 0x004fe4000bf05270 */
[----:B----4-:R-:W-:Y:S02]  /*12b0*/  UIMAD.WIDE.U32 UR10, UR5, UR15, URZ ;  /* 0x0000000f050a72a5 */ /* 0x010fe4000f8e00ff */
[----:B---3--:R-:W-:-:S02]  /*12c0*/  UIMAD.WIDE.U32 UR22, UR6, UR12, URZ ;  /* 0x0000000c061672a5 */ /* 0x008fc4000f8e00ff */
[----:B-1----:R-:W-:Y:S02]  /*12d0*/  UISETP.NE.AND UP1, UPT, UR28, 0x1, UPT ;  /* 0x000000011c00788c */ /* 0x002fe4000bf25270 */
[----:B------:R-:W-:Y:S01]  /*12e0*/  UISETP.NE.AND UP2, UPT, UR21, 0x1, UPT ;  /* 0x000000011500788c */ /* 0x000fe2000bf45270 */
[----:B------:R-:W-:Y:S02]  /*12f0*/  UMOV UR10, UR11 ;  /* 0x0000000b000a7c82 */ /* 0x000fe40008000000 */
[----:B------:R-:W-:Y:S01]  /*1300*/  UMOV UR22, UR23 ;  /* 0x0000001700167c82 */ /* 0x000fe20008000000 */
[----:B------:R-:W-:Y:S02]  /*1310*/  @UP0 USHF.R.U32.HI UR5, URZ, UR4, UR10 ;  /* 0x00000004ff050299 */ /* 0x000fe4000801160a */
[----:B------:R-:W-:Y:S02]  /*1320*/  UIMAD.WIDE.U32 UR24, UR20, UR15, URZ ;  /* 0x0000000f141872a5 */ /* 0x000fe4000f8e00ff */
[----:B------:R-:W-:-:S02]  /*1330*/  UIMAD.WIDE.U32 UR10, UR5, UR8, URZ ;  /* 0x00000008050a72a5 */ /* 0x000fc4000f8e00ff */
[----:B------:R-:W-:Y:S02]  /*1340*/  @UP1 USHF.R.U32.HI UR6, URZ, UR13, UR22 ;  /* 0x0000000dff061299 */ /* 0x000fe40008011616 */
[----:B------:R-:W-:Y:S02]  /*1350*/  UIMAD.WIDE.U32 UR18, UR16, UR12, URZ ;  /* 0x0000000c101272a5 */ /* 0x000fe4000f8e00ff */
[----:B------:R-:W-:Y:S01]  /*1360*/  UIMAD.WIDE.U32 UR22, UR6, UR8, URZ ;  /* 0x00000008061672a5 */ /* 0x000fe2000f8e00ff */
[----:B------:R-:W-:Y:S01]  /*1370*/  UMOV UR24, UR25 ;  /* 0x0000001900187c82 */ /* 0x000fe20008000000 */
[----:B------:R-:W-:Y:S01]  /*1380*/  UMOV UR10, UR11 ;  /* 0x0000000b000a7c82 */ /* 0x000fe20008000000 */
[----:B------:R-:W-:Y:S02]  /*1390*/  USHF.R.U32.HI UR24, URZ, UR4, UR24 ;  /* 0x00000004ff187299 */ /* 0x000fe40008011618 */
[----:B------:R-:W-:Y:S02]  /*13a0*/  @UP2 USHF.R.U32.HI UR5, URZ, UR9, UR10 ;  /* 0x00000009ff052299 */ /* 0x000fe4000801160a */
[----:B------:R-:W-:Y:S01]  /*13b0*/  UMOV UR7, UR23 ;  /* 0x0000001700077c82 */ /* 0x000fe20008000000 */
[----:B------:R-:W-:Y:S01]  /*13c0*/  UMOV UR18, UR19 ;  /* 0x0000001300127c82 */ /* 0x000fe20008000000 */
[----:B------:R-:W-:-:S02]  /*13d0*/  @UP2 USHF.R.U32.HI UR6, URZ, UR9, UR7 ;  /* 0x00000009ff062299 */ /* 0x000fc40008011607 */
[----:B------:R-:W-:Y:S02]  /*13e0*/  USHF.R.U32.HI UR18, URZ, UR13, UR18 ;  /* 0x0000000dff127299 */ /* 0x000fe40008011612 */
[----:B------:R-:W-:Y:S02]  /*13f0*/  USEL UR4, UR20, UR24, !UP0 ;  /* 0x0000001814047287 */ /* 0x000fe4000c000000 */
[----:B------:R-:W-:Y:S02]  /*1400*/  UIMAD UR7, UR5, UR21, URZ ;  /* 0x00000015050772a4 */ /* 0x000fe4000f8e02ff */
[----:B------:R-:W-:Y:S02]  /*1410*/  USEL UR5, UR16, UR18, !UP1 ;  /* 0x0000001210057287 */ /* 0x000fe4000c800000 */
[----:B------:R-:W-:Y:S02]  /*1420*/  UIMAD UR12, UR6, UR21, URZ ;  /* 0x00000015060c72a4 */ /* 0x000fe4000f8e02ff */
[----:B------:R-:W-:-:S02]  /*1430*/  UISETP.GE.AND UP0, UPT, UR4, UR7, UPT ;  /* 0x000000070400728c */ /* 0x000fc4000bf06270 */
[----:B------:R-:W-:Y:S02]  /*1440*/  UIMAD.WIDE.U32 UR10, UR4, UR8, URZ ;  /* 0x00000008040a72a5 */ /* 0x000fe4000f8e00ff */
[----:B------:R-:W-:Y:S02]  /*1450*/  UISETP.GE.OR UP0, UPT, UR5, UR12, UP0 ;  /* 0x0000000c0500728c */ /* 0x000fe40008706670 */
[----:B------:R-:W-:Y:S02]  /*1460*/  UIMAD.WIDE.U32 UR12, UR5, UR8, URZ ;  /* 0x00000008050c72a5 */ /* 0x000fe4000f8e00ff */
[----:B------:R-:W-:Y:S01]  /*1470*/  UIADD3 UR10, UPT, UPT, -UR4, URZ, URZ ;  /* 0x000000ff040a7290 */ /* 0x000fe2000fffe1ff */
[----:B------:R-:W-:Y:S01]  /*1480*/  UMOV UR8, UR11 ;  /* 0x0000000b00087c82 */ /* 0x000fe20008000000 */
[----:B------:R-:W-:Y:S02]  /*1490*/  UIADD3 UR11, UPT, UPT, -UR5, URZ, URZ ;  /* 0x000000ff050b7290 */ /* 0x000fe4000fffe1ff */
[----:B------:R-:W-:-:S03]  /*14a0*/  USHF.R.U32.HI UR8, URZ, UR9, UR8 ;  /* 0x00000009ff087299 */ /* 0x000fc60008011608 */
[----:B------:R-:W-:Y:S01]  /*14b0*/  @!UP0 UMOV UR7, UR13 ;  /* 0x0000000d00078c82 */ /* 0x000fe20008000000 */
[----:B------:R-:W-:Y:S02]  /*14c0*/  UIMAD UR20, UR14, UR10, UR20 ;  /* 0x0000000a0e1472a4 */ /* 0x000fe4000f8e0214 */
[----:B------:R-:W-:Y:S02]  /*14d0*/  USEL UR8, UR4, UR8, !UP2 ;  /* 0x0000000804087287 */ /* 0x000fe4000d000000 */
[----:B------:R-:W-:Y:S02]  /*14e0*/  @!UP0 USHF.R.U32.HI UR7, URZ, UR9, UR7 ;  /* 0x00000009ff078299 */ /* 0x000fe40008011607 */
[----:B------:R-:W-:Y:S02]  /*14f0*/  UIADD3 UR9, UPT, UPT, -UR8, URZ, URZ ;  /* 0x000000ff08097290 */ /* 0x000fe4000fffe1ff */
[----:B------:R-:W-:Y:S02]  /*1500*/  @!UP0 USEL UR7, UR5, UR7, !UP2 ;  /* 0x0000000705078287 */ /* 0x000fe4000d000000 */
[----:B------:R-:W-:-:S02]  /*1510*/  UIMAD UR9, UR21, UR9, UR4 ;  /* 0x00000009150972a4 */ /* 0x000fc4000f8e0204 */
[----:B------:R-:W-:Y:S02]  /*1520*/  @!UP0 UIADD3 UR8, UPT, UPT, UR8, -UR7, URZ ;  /* 0x8000000708088290 */ /* 0x000fe4000fffe0ff */
[----:B------:R-:W-:Y:S02]  /*1530*/  @!UP0 UIMAD UR6, UR9, UR6, UR7 ;  /* 0x00000006090682a4 */ /* 0x000fe4000f8e0207 */
[----:B------:R-:W-:Y:S02]  /*1540*/  @!UP0 UIMAD UR4, UR8, UR21, UR5 ;  /* 0x00000015080482a4 */ /* 0x000fe4000f8e0205 */
[----:B------:R-:W-:Y:S02]  /*1550*/  UIMAD UR16, UR28, UR11, UR16 ;  /* 0x0000000b1c1072a4 */ /* 0x000fe4000f8e0210 */
[----:B------:R-:W-:Y:S01]  /*1560*/  UIMAD UR20, UR4, UR14, UR20 ;  /* 0x0000000e041472a4 */ /* 0x000fe2000f8e0214 */
[----:B------:R-:W-:Y:S02]  /*1570*/  @!UP0 UMOV UR5, UR6 ;  /* 0x0000000600058c82 */ /* 0x000fe40008000000 */
[----:B------:R-:W-:-:S12]  /*1580*/  UIMAD UR16, UR5, UR28, UR16 ;  /* 0x0000001c051072a4 */ /* 0x000fd8000f8e0210 */
.L_x_18:
[----:B------:R-:W-:Y:S02]  /*1590*/  UISETP.NE.AND UP1, UPT, UR29, 0x1, UPT ;  /* 0x000000011d00788c */ /* 0x000fe4000bf25270 */
[----:B------:R-:W-:Y:S02]  /*15a0*/  ULOP3.LUT UR27, UR27, 0xffff, URZ, 0xc0, !UPT ;  /* 0x0000ffff1b1b7892 */ /* 0x000fe4000f8ec0ff */
[----:B------:R-:W-:Y:S02]  /*15b0*/  ULOP3.LUT UR26, UR26, 0xffff, URZ, 0xc0, !UPT ;  /* 0x0000ffff1a1a7892 */ /* 0x000fe4000f8ec0ff */
[----:B------:R-:W-:Y:S02]  /*15c0*/  UISETP.NE.AND UP0, UPT, UR17, 0x2, UPT ;  /* 0x000000021100788c */ /* 0x000fe4000bf05270 */
[----:B------:R-:W-:Y:S02]  /*15d0*/  ULOP3.LUT UR31, UR31, 0x800, URZ, 0xc0, !UPT ;  /* 0x000008001f1f7892 */ /* 0x000fe4000f8ec0ff */
[----:B------:R-:W-:-:S02]  /*15e0*/  ULOP3.LUT UR30, UR30, 0x2000, URZ, 0xc0, !UPT ;  /* 0x000020001e1e7892 */ /* 0x000fc4000f8ec0ff */
[----:B------:R-:W-:Y:S02]  /*15f0*/  USHF.L.U32 UR27, UR34, UR27, URZ ;  /* 0x0000001b221b7299 */ /* 0x000fe400080006ff */
[----:B------:R-:W-:Y:S01]  /*1600*/  USHF.L.U32 UR26, UR33, UR26, URZ ;  /* 0x0000001a211a7299 */ /* 0x000fe200080006ff */
[----:B------:R-:W-:Y:S11]  /*1610*/  BRA.U UP1, `(.L_x_19) ;  /* 0x0000000101447547 */ /* 0x000ff6000b800000 */
[----:B------:R-:W2:Y:S01]  /*1620*/  LDCU.128 UR8, c[0x0][0xb10] ;  /* 0x00016200ff0877ac */ /* 0x000ea20008000c00 */
[----:B------:R-:W3:Y:S01]  /*1630*/  LDCU UR12, c[0x0][0xb0c] ;  /* 0x00016180ff0c77ac */ /* 0x000ee20008000800 */
[----:B------:R-:W4:Y:S01]  /*1640*/  LDCU UR13, c[0x0][0xb20] ;  /* 0x00016400ff0d77ac */ /* 0x000f220008000800 */
[----:B--2---:R-:W-:Y:S02]  /*1650*/  UIMAD.WIDE.U32 UR6, UR16, UR8, URZ ;  /* 0x00000008100672a5 */ /* 0x004fe4000f8e00ff */
[----:B------:R-:W-:Y:S02]  /*1660*/  UIMAD.WIDE.U32 UR4, UR20, UR11, URZ ;  /* 0x0000000b140472a5 */ /* 0x000fe4000f8e00ff */
[----:B---3--:R-:W-:Y:S02]  /*1670*/  UISETP.NE.AND UP2, UPT, UR12, 0x1, UPT ;  /* 0x000000010c00788c */ /* 0x008fe4000bf45270 */
[----:B------:R-:W-:Y:S01]  /*1680*/  UISETP.NE.AND UP1, UPT, UR10, 0x1, UPT ;  /* 0x000000010a00788c */ /* 0x000fe2000bf25270 */
[----:B------:R-:W-:-:S02]  /*1690*/  UMOV UR6, UR7 ;  /* 0x0000000700067c82 */ /* 0x000fc40008000000 */
[----:B------:R-:W-:Y:S01]  /*16a0*/  UMOV UR4, UR5 ;  /* 0x0000000500047c82 */ /* 0x000fe20008000000 */
[----:B------:R-:W-:Y:S02]  /*16b0*/  USHF.R.U32.HI UR6, URZ, UR9, UR6 ;  /* 0x00000009ff067299 */ /* 0x000fe40008011606 */
[----:B----4-:R-:W-:Y:S02]  /*16c0*/  USHF.R.U32.HI UR4, URZ, UR13, UR4 ;  /* 0x0000000dff047299 */ /* 0x010fe40008011604 */
[----:B------:R-:W-:Y:S02]  /*16d0*/  USEL UR5, UR16, UR6, !UP2 ;  /* 0x0000000610057287 */ /* 0x000fe4000d000000 */
[----:B------:R-:W-:-:S04]  /*16e0*/  USEL UR4, UR20, UR4, !UP1 ;  /* 0x0000000414047287 */ /* 0x000fc8000c800000 */
[----:B------:R-:W-:Y:S02]  /*16f0*/  UIADD3 UR6, UPT, UPT, UR5, -UR4, URZ ;  /* 0x8000000405067290 */ /* 0x000fe4000fffe0ff */
[----:B------:R-:W-:Y:S02]  /*1700*/  UIADD3 UR4, UPT, UPT, -UR5, UR4, URZ ;  /* 0x0000000405047290 */ /* 0x000fe4000fffe1ff */
[----:B------:R-:W-:Y:S02]  /*1710*/  UIMAD UR20, UR6, UR10, UR20 ;  /* 0x0000000a061472a4 */ /* 0x000fe4000f8e0214 */
[----:B------:R-:W-:-:S12]  /*1720*/  UIMAD UR16, UR4, UR12, UR16 ;  /* 0x0000000c041072a4 */ /* 0x000fd8000f8e0210 */
.L_x_19:
[----:B------:R-:W-:Y:S05]  /*1730*/  BRA.U !UP5, `(.L_x_20) ;  /* 0x000000010d0c7547 */ /* 0x000fea000b800000 */
[----:B------:R-:W-:Y:S01]  /*1740*/  UCGABAR_WAIT ;  /* 0x0000000000007dc7 */ /* 0x000fe20008000000 */
[----:B------:R-:W-:Y:S01]  /*1750*/  CCTL.IVALL ;  /* 0x00000000ff00798f */ /* 0x000fe20002000000 */
[----:B------:R-:W-:Y:S05]  /*1760*/  BRA `(.L_x_21) ;  /* 0x0000000000047947 */ /* 0x000fea0003800000 */
.L_x_20:
[----:B------:R-:W-:Y:S06]  /*1770*/  BAR.SYNC.DEFER_BLOCKING 0x0 ;  /* 0x0000000000007b1d */ /* 0x000fec0000010000 */
.L_x_21:
[----:B------:R-:W-:Y:S05]  /*1780*/  BRA.U UP0, `(.L_x_22) ;  /* 0x0000001100b87547 */ /* 0x000fea000b800000 */
[----:B------:R-:W2:Y:S01]  /*1790*/  LDCU UR7, c[0x0][0x38c] ;  /* 0x00007180ff0777ac */ /* 0x000ea20008000800 */
[----:B------:R-:W3:Y:S01]  /*17a0*/  S2UR UR8, SR_CgaCtaId ;  /* 0x00000000000879c3 */ /* 0x000ee20000008800 */
[----:B------:R-:W-:Y:S01]  /*17b0*/  PLOP3.LUT P1, PT, PT, PT, UP3, 0x80, 0x8 ;  /* 0x000000000008781c */ /* 0x000fe20003f2f038 */
[----:B------:R-:W-:Y:S01]  /*17c0*/  IMAD.MOV.U32 R12, RZ, RZ, 0x1 ;  /* 0x00000001ff0c7424 */ /* 0x000fe200078e00ff */
[----:B------:R-:W-:Y:S01]  /*17d0*/  UISETP.NE.AND UP0, UPT, UR17, URZ, UPT ;  /* 0x000000ff1100728c */ /* 0x000fe2000bf05270 */
[----:B------:R-:W-:Y:S01]  /*17e0*/  ISETP.EQ.OR P2, PT, R0, RZ, P3 ;  /* 0x000000ff0000720c */ /* 0x000fe20001f42670 */
[----:B------:R-:W-:Y:S01]  /*17f0*/  UMOV UR21, 0x400 ;  /* 0x0000040000157882 */ /* 0x000fe20000000000 */
[----:B------:R-:W-:Y:S01]  /*1800*/  USHF.L.U32 UR5, UR32, 0x5, URZ ;  /* 0x0000000520057899 */ /* 0x000fe200080006ff */
[----:B------:R-:W-:Y:S01]  /*1810*/  PLOP3.LUT P1, PT, P1, PT, PT, 0x8, 0x80 ;  /* 0x000000000080781c */ /* 0x000fe20000f2e170 */
[----:B------:R-:W-:Y:S01]  /*1820*/  USEL UR25, UR48, 0x2, UP0 ;  /* 0x0000000230197887 */ /* 0x000fe20008000000 */
[----:B------:R-:W-:Y:S01]  /*1830*/  CS2R R10, SRZ ;  /* 0x00000000000a7805 */ /* 0x000fe2000001ff00 */
[----:B------:R-:W-:Y:S01]  /*1840*/  IMAD.MOV.U32 R9, RZ, RZ, RZ ;  /* 0x000000ffff097224 */ /* 0x000fe200078e00ff */
[----:B------:R-:W4:Y:S01]  /*1850*/  LDCU UR43, c[0x0][0x370] ;  /* 0x00006e00ff2b77ac */ /* 0x000f220008000800 */
[----:B------:R-:W-:Y:S01]  /*1860*/  IMAD.MOV.U32 R8, RZ, RZ, 0x1 ;  /* 0x00000001ff087424 */ /* 0x000fe200078e00ff */
[----:B------:R-:W1:Y:S01]  /*1870*/  LDCU.64 UR28, c[0x0][0x348] ;  /* 0x00006900ff1c77ac */ /* 0x000e620008000a00 */
[----:B--2---:R-:W-:-:S02]  /*1880*/  UIADD3 UR6, UPT, UPT, UR7, 0x3f, URZ ;  /* 0x0000003f07067890 */ /* 0x004fc4000fffe0ff */
[----:B------:R-:W-:Y:S02]  /*1890*/  UIADD3 UR49, UPT, UPT, UR7, 0x7e, URZ ;  /* 0x0000007e07317890 */ /* 0x000fe4000fffe0ff */
[----:B------:R-:W-:Y:S02]  /*18a0*/  USHF.R.S32.HI UR4, URZ, 0x1f, UR6 ;  /* 0x0000001fff047899 */ /* 0x000fe40008011406 */
[----:B---3--:R-:W-:Y:S02]  /*18b0*/  ULEA UR21, UR8, UR21, 0x18 ;  /* 0x0000001508157291 */ /* 0x008fe4000f8ec0ff */
[----:B------:R-:W-:Y:S02]  /*18c0*/  ULEA.HI UR4, UR4, UR6, URZ, 0x6 ;  /* 0x0000000604047291 */ /* 0x000fe4000f8f30ff */
[----:B------:R-:W-:Y:S02]  /*18d0*/  UIADD3 UR6, UPT, UPT, UR7, -0x1, URZ ;  /* 0xffffffff07067890 */ /* 0x000fe4000fffe0ff */
[----:B------:R-:W-:-:S02]  /*18e0*/  USHF.R.S32.HI UR45, URZ, 0x6, UR4 ;  /* 0x00000006ff2d7899 */ /* 0x000fc40008011404 */
[----:B------:R-:W-:Y:S02]  /*18f0*/  UISETP.GE.U32.AND UP1, UPT, UR6, -0x7f, UPT ;  /* 0xffffff810600788c */ /* 0x000fe4000bf26070 */
[----:B------:R-:W-:Y:S02]  /*1900*/  UISETP.LT.U32.AND UP0, UPT, UR45, 0x3, UPT ;  /* 0x000000032d00788c */ /* 0x000fe4000bf01070 */
[----:B------:R-:W-:Y:S02]  /*1910*/  ULEA UR38, UR31, UR21, 0x1 ;  /* 0x000000151f267291 */ /* 0x000fe4000f8e08ff */
[----:B------:R-:W-:Y:S02]  /*1920*/  USEL UR44, UR45, 0x3, UP0 ;  /* 0x000000032d2c7887 */ /* 0x000fe40008000000 */
[----:B------:R-:W-:Y:S02]  /*1930*/  ULEA UR37, UR30, UR21, 0x1 ;  /* 0x000000151e257291 */ /* 0x000fe4000f8e08ff */
[----:B------:R-:W-:-:S02]  /*1940*/  UIADD3 UR24, UPT, UPT, UR44, -0x1, URZ ;  /* 0xffffffff2c187890 */ /* 0x000fc4000fffe0ff */
[----:B------:R-:W-:Y:S01]  /*1950*/  @UP1 UIADD3 UR24, UPT, UPT, UR44, URZ, URZ ;  /* 0x000000ff2c181290 */ /* 0x000fe2000fffe0ff */
[----:B------:R-:W2:Y:S01]  /*1960*/  LDCU UR41, c[0x0][0x374] ;  /* 0x00006e80ff2977ac */ /* 0x000ea20008000800 */
[----:B------:R-:W-:Y:S02]  /*1970*/  ULOP3.LUT UR47, UR5, 0x20, URZ, 0xe2, !UPT ;  /* 0x00000020052f7892 */ /* 0x000fe4000f8ee2ff */
[----:B------:R-:W-:Y:S02]  /*1980*/  UIADD3 UR38, UPT, UPT, UR38, 0x8800, URZ ;  /* 0x0000880026267890 */ /* 0x000fe4000fffe0ff */
[----:B------:R-:W-:Y:S02]  /*1990*/  UIADD3 UR37, UPT, UPT, UR37, 0xe800, URZ ;  /* 0x0000e80025257890 */ /* 0x000fe4000fffe0ff */
[----:B------:R-:W-:Y:S02]  /*19a0*/  UIADD3 UR46, UPT, UPT, UR45, -UR44, URZ ;  /* 0x8000002c2d2e7290 */ /* 0x000fe4000fffe0ff */
[----:B------:R-:W-:Y:S01]  /*19b0*/  UIADD3 UR24, UPT, UPT, UR24, 0x1, URZ ;  /* 0x0000000118187890 */ /* 0x000fe2000fffe0ff */
[----:B-1--4-:R-:W-:-:S11]  /*19c0*/  UMOV UR7, URZ ;  /* 0x000000ff00077c82 */ /* 0x012fd60008000000 */
.L_x_42:
[----:B-1----:R-:W1:Y:S02]  /*19d0*/  S2UR UR4, SR_CgaCtaId ;  /* 0x00000000000479c3 */ /* 0x002e640000008800 */
[----:B-1----:R-:W-:-:S09]  /*19e0*/  UISETP.NE.AND UP0, UPT, UR4, URZ, UPT ;  /* 0x000000ff0400728c */ /* 0x002fd2000bf05270 */
[----:B------:R-:W-:Y:S05]  /*19f0*/  BRA.U UP0, `(.L_x_23) ;  /* 0x0000000100287547 */ /* 0x000fea000b800000 */
[----:B------:R-:W-:Y:S02]  /*1a00*/  LEA R0, R9, UR21, 0x3 ;  /* 0x0000001509007c11 */ /* 0x000fe4000f8e18ff */
[----:B------:R-:W-:-:S04]  /*1a10*/  SHF.L.U32 R3, R8, 0x1f, RZ ;  /* 0x0000001f08037819 */ /* 0x000fc800000006ff */
[----:B------:R-:W1:Y:S02]  /*1a20*/  SYNCS.PHASECHK.TRANS64.TRYWAIT P0, [R0+URZ+0xf0], R3 ;  /* 0x0000f003000075a7 */ /* 0x000e6400080011ff */
[----:B-1----:R-:W-:Y:S05]  /*1a30*/  @!P0 BRA `(.L_x_24) ;  /* 0x0000007c002c8947 */ /* 0x002fea0003800000 */
.L_x_137:
[----:B------:R3:W-:Y:S01]  /*1a40*/  SYNCS.ARRIVE.TRANS64.A1T0 RZ, [R0+URZ+0xe0], RZ ;  /* 0x0000e0ff00ff79a7 */ /* 0x0007e200081000ff */
[----:B------:R-:W-:-:S05]  /*1a50*/  VIADD R9, R9, 0x1 ;  /* 0x0000000109097836 */ /* 0x000fca0000000000 */
[----:B------:R-:W-:-:S04]  /*1a60*/  ISETP.NE.AND P0, PT, R9, 0x2, PT ;  /* 0x000000020900780c */ /* 0x000fc80003f05270 */
[----:B-1----:R-:W-:Y:S02]  /*1a70*/  SEL R3, RZ, 0x1, P0 ;  /* 0x00000001ff037807 */ /* 0x002fe40000000000 */
[----:B------:R-:W-:Y:S02]  /*1a80*/  SEL R9, R9, RZ, P0 ;  /* 0x000000ff09097207 */ /* 0x000fe40000000000 */
[----:B------:R-:W-:-:S07]  /*1a90*/  LOP3.LUT R8, R8, R3, RZ, 0x3c, !PT ;  /* 0x0000000308087212 */ /* 0x000fce00078e3cff */
.L_x_23:
[----:B------:R-:W-:Y:S01]  /*1aa0*/  ULEA UR4, UR7, UR21, 0x3 ;  /* 0x0000001507047291 */ /* 0x000fe2000f8e18ff */
[----:B---3--:R-:W-:Y:S01]  /*1ab0*/  SHF.L.U32 R0, R12, 0x1f, RZ ;  /* 0x0000001f0c007819 */ /* 0x008fe200000006ff */
[----:B------:R-:W-:Y:S02]  /*1ac0*/  UISETP.GE.U32.AND UP0, UPT, UR49, 0x7f, UPT ;  /* 0x0000007f3100788c */ /* 0x000fe4000bf06070 */
[----:B------:R-:W-:Y:S02]  /*1ad0*/  ULEA UR11, UR20, UR50, 0x1 ;  /* 0x00000032140b7291 */ /* 0x000fe4000f8e08ff */
[----:B------:R-:W-:Y:S02]  /*1ae0*/  ULEA UR35, UR16, UR47, 0x6 ;  /* 0x0000002f10237291 */ /* 0x000fe4000f8e30ff */
[----:B------:R-:W-:Y:S01]  /*1af0*/  USHF.L.U32 UR11, UR11, 0x7, URZ ;  /* 0x000000070b0b7899 */ /* 0x000fe200080006ff */
[----:B------:R1:W3:Y:S01]  /*1b00*/  SYNCS.PHASECHK.TRANS64.TRYWAIT P0, [UR4+0x18], R0 ;  /* 0x00001800ff0075a7 */ /* 0x0002e20008001104 */
[----:B------:R-:W-:Y:S01]  /*1b10*/  UMOV UR6, URZ ;  /* 0x000000ff00067c82 */ /* 0x000fe20008000000 */
[----:B------:R-:W-:Y:S09]  /*1b20*/  BRA.U !UP0, `(.L_x_25) ;  /* 0x0000000108c87547 */ /* 0x000ff2000b800000 */
[----:B------:R-:W-:Y:S01]  /*1b30*/  UMOV UR13, URZ ;  /* 0x000000ff000d7c82 */ /* 0x000fe20008000000 */
[----:B------:R-:W-:-:S05]  /*1b40*/  UMOV UR4, UR7 ;  /* 0x0000000700047c82 */ /* 0x000fca0008000000 */
.L_x_31:
[----:B------:R-:W-:Y:S01]  /*1b50*/  ULEA UR33, UR4, UR21, 0x3 ;  /* 0x0000001504217291 */ /* 0x000fe2000f8e18ff */
[----:B---3--:R-:W-:Y:S01]  /*1b60*/  @!P3 MOV R2, 0xa000 ;  /* 0x0000a0000002b802 */ /* 0x008fe20000000f00 */
[----:B-1-3--:R-:W-:Y:S10]  /*1b70*/  @P0 BRA `(.L_x_26) ;  /* 0x00000000000c0947 */ /* 0x00aff40003800000 */
[----:B------:R-:W-:-:S04]  /*1b80*/  SHF.L.U32 R3, R12, 0x1f, RZ ;  /* 0x0000001f0c037819 */ /* 0x000fc800000006ff */
[----:B------:R-:W3:Y:S02]  /*1b90*/  SYNCS.PHASECHK.TRANS64.TRYWAIT P0, [UR33+0x18], R3 ;  /* 0x00001803ff0075a7 */ /* 0x000ee40008001121 */
[----:B---3--:R-:W-:Y:S05]  /*1ba0*/  @!P0 BRA `(.L_x_27) ;  /* 0x0000007800e48947 */ /* 0x008fea0003800000 */
.L_x_26:
[----:B------:R3:W-:Y:S01]  /*1bb0*/  @!P3 SYNCS.ARRIVE.TRANS64 RZ, [UR33], R2 ;  /* 0x00000002ffffb9a7 */ /* 0x0007e20008000021 */
[----:B------:R-:W-:-:S04]  /*1bc0*/  ULOP3.LUT UR5, UR25, 0x2, URZ, 0xfc, !UPT ;  /* 0x0000000219057892 */ /* 0x000fc8000f8efcff */
[----:B------:R-:W-:-:S09]  /*1bd0*/  UISETP.NE.AND UP0, UPT, UR5, 0x2, UPT ;  /* 0x000000020500788c */ /* 0x000fd2000bf05270 */
[----:B------:R-:W-:Y:S05]  /*1be0*/  BRA.U UP0, `(.L_x_28) ;  /* 0x0000000100047547 */ /* 0x000fea000b800000 */
[----:B--2---:R-:W-:Y:S05]  /*1bf0*/  BPT.TRAP 0x1 ;  /* 0x000000040000795c */ /* 0x004fea0000300000 */
.L_x_28:
[----:B------:R-:W-:Y:S04]  /*1c00*/  BSSY.RECONVERGENT B0, `(.L_x_29) ;  /* 0x0000003000007945 */ /* 0x000fe80003800200 */
[----:B------:R-:W-:Y:S05]  /*1c10*/  @P2 BRA `(.L_x_30) ;  /* 0x0000000000042947 */ /* 0x000fea0003800000 */
[----:B--2---:R-:W-:Y:S05]  /*1c20*/  BPT.TRAP 0x1 ;  /* 0x000000040000795c */ /* 0x004fea0000300000 */
.L_x_30:
[----:B--2---:R-:W-:Y:S05]  /*1c30*/  BSYNC.RECONVERGENT B0 ;  /* 0x0000000000007941 */ /* 0x004fea0003800200 */
.L_x_29:
[----:B------:R-:W-:Y:S02]  /*1c40*/  UIADD3 UR5, UPT, UPT, UR4, 0x1, URZ ;  /* 0x0000000104057890 */ /* 0x000fe4000fffe0ff */
[----:B------:R-:W-:Y:S02]  /*1c50*/  USHF.L.U32 UR34, UR13, 0x6, URZ ;  /* 0x000000060d227899 */ /* 0x000fe400080006ff */
[----:B------:R-:W-:Y:S02]  /*1c60*/  UISETP.NE.AND UP0, UPT, UR5, 0x3, UPT ;  /* 0x000000030500788c */ /* 0x000fe4000bf05270 */
[----:B------:R-:W-:Y:S02]  /*1c70*/  UIADD3 UR13, UPT, UPT, UR13, 0x1, URZ ;  /* 0x000000010d0d7890 */ /* 0x000fe4000fffe0ff */
[----:B------:R-:W-:Y:S02]  /*1c80*/  USEL UR6, URZ, 0x1, UP0 ;  /* 0x00000001ff067887 */ /* 0x000fe40008000000 */
[----:B------:R-:W-:-:S02]  /*1c90*/  USEL UR7, UR5, URZ, UP0 ;  /* 0x000000ff05077287 */ /* 0x000fc40008000000 */
[----:B------:R-:W-:Y:S02]  /*1ca0*/  UIADD3 UR14, UP1, UPT, UR28, 0x80, URZ ;  /* 0x000000801c0e7890 */ /* 0x000fe4000ff3e0ff */
[----:B------:R-:W-:Y:S01]  /*1cb0*/  ULEA UR5, UR7, UR21, 0x3 ;  /* 0x0000001507057291 */ /* 0x000fe2000f8e18ff */
[----:B------:R-:W-:Y:S01]  /*1cc0*/  LOP3.LUT R12, R12, UR6, RZ, 0x3c, !PT ;  /* 0x000000060c0c7c12 */ /* 0x000fe2000f8e3cff */
[----:B------:R-:W-:Y:S02]  /*1cd0*/  ULEA UR6, UR4, UR31, 0xc ;  /* 0x0000001f04067291 */ /* 0x000fe4000f8e60ff */
[----:B------:R-:W-:Y:S01]  /*1ce0*/  UIADD3.X UR15, UPT, UPT, URZ, UR29, URZ, UP1, !UPT ;  /* 0x0000001dff0f7290 */ /* 0x000fe20008ffe4ff */
[----:B-1----:R-:W-:Y:S01]  /*1cf0*/  SHF.L.U32 R0, R12, 0x1f, RZ ;  /* 0x0000001f0c007819 */ /* 0x002fe200000006ff */
[----:B------:R-:W-:Y:S02]  /*1d00*/  ULEA UR6, UR6, UR21, 0x1 ;  /* 0x0000001506067291 */ /* 0x000fe4000f8e08ff */
[----:B------:R-:W-:Y:S01]  /*1d10*/  UPRMT UR16, URZ, 0x5410, UR27 ;  /* 0x00005410ff107896 */ /* 0x000fe2000800001b */
[----:B------:R4:W1:Y:S01]  /*1d20*/  SYNCS.PHASECHK.TRANS64.TRYWAIT P0, [UR5+0x18], R0 ;  /* 0x00001800ff0075a7 */ /* 0x0008620008001105 */
[----:B------:R-:W-:-:S02]  /*1d30*/  ULEA UR5, UR4, UR30, 0xe ;  /* 0x0000001e04057291 */ /* 0x000fc4000f8e70ff */
[----:B------:R-:W-:Y:S02]  /*1d40*/  UIADD3 UR4, UP0, UPT, UR28, 0x180, URZ ;  /* 0x000001801c047890 */ /* 0x000fe4000ff1e0ff */
[----:B------:R-:W-:Y:S02]  /*1d50*/  ULEA UR5, UR5, UR21, 0x1 ;  /* 0x0000001505057291 */ /* 0x000fe4000f8e08ff */
[----:B------:R-:W-:Y:S02]  /*1d60*/  UIADD3 UR32, UPT, UPT, UR6, 0x8800, URZ ;  /* 0x0000880006207890 */ /* 0x000fe4000fffe0ff */
[----:B------:R-:W-:Y:S02]  /*1d70*/  UIADD3 UR8, UPT, UPT, UR5, 0xe800, URZ ;  /* 0x0000e80005087890 */ /* 0x000fe4000fffe0ff */
[----:B------:R-:W-:Y:S02]  /*1d80*/  UIADD3.X UR5, UPT, UPT, URZ, UR29, URZ, UP0, !UPT ;  /* 0x0000001dff057290 */ /* 0x000fe400087fe4ff */
[----:B------:R-:W-:-:S02]  /*1d90*/  UISETP.NE.AND UP0, UPT, UR13, UR24, UPT ;  /* 0x000000180d00728c */ /* 0x000fc4000bf05270 */
[----:B------:R-:W-:Y:S01]  /*1da0*/  UPRMT UR6, URZ, 0x5410, UR26 ;  /* 0x00005410ff067896 */ /* 0x000fe2000800001a */
[----:B------:R-:W-:Y:S01]  /*1db0*/  UMOV UR18, 0x0 ;  /* 0x0000000000127882 */ /* 0x000fe20000000000 */
[----:B------:R-:W-:Y:S01]  /*1dc0*/  UMOV UR19, 0x10000000 ;  /* 0x1000000000137882 */ /* 0x000fe20000000000 */
[----:B------:R-:W-:Y:S01]  /*1dd0*/  UMOV UR12, UR36 ;  /* 0x00000024000c7c82 */ /* 0x000fe20008000000 */
[----:B------:R-:W-:Y:S01]  /*1de0*/  UMOV UR9, UR33 ;  /* 0x0000002100097c82 */ /* 0x000fe20008000000 */
[----:B------:R-:W-:Y:S01]  /*1df0*/  UMOV UR10, UR34 ;  /* 0x00000022000a7c82 */ /* 0x000fe20008000000 */
[----:B------:R-:W-:Y:S03]  /*1e00*/  UTMALDG.3D.MULTICAST [UR32], [UR14], UR16, desc[UR18] ;  /* 0x000012200e0073b4 */ /* 0x000fe60008011810 */
[----:B------:R2:W-:Y:S02]  /*1e10*/  UTMALDG.3D.MULTICAST [UR8], [UR4], UR6, desc[UR18] ;  /* 0x00001208040073b4 */ /* 0x0005e40008011806 */
[----:B--2---:R-:W-:Y:S01]  /*1e20*/  UMOV UR6, UR24 ;  /* 0x0000001800067c82 */ /* 0x004fe20008000000 */
[----:B------:R-:W-:Y:S01]  /*1e30*/  UMOV UR4, UR7 ;  /* 0x0000000700047c82 */ /* 0x000fe20008000000 */
[----:B----4-:R-:W-:Y:S05]  /*1e40*/  BRA.U UP0, `(.L_x_31) ;  /* 0xfffffffd00407547 */ /* 0x010fea000b83ffff */
.L_x_25:
[----:B------:R-:W-:Y:S01]  /*1e50*/  ULEA UR4, UR7, UR21, 0x3 ;  /* 0x0000001507047291 */ /* 0x000fe2000f8e18ff */
[----:B-1----:R-:W-:Y:S01]  /*1e60*/  SHF.L.U32 R0, R12, 0x1f, RZ ;  /* 0x0000001f0c007819 */ /* 0x002fe200000006ff */
[----:B------:R-:W-:Y:S01]  /*1e70*/  @!P1 SYNCS.ARRIVE.TRANS64.A1T0 RZ, [UR21+0x78], RZ ;  /* 0x000078ffffff99a7 */ /* 0x000fe20008100015 */
[----:B------:R-:W-:-:S06]  /*1e80*/  UISETP.GT.AND UP0, UPT, UR45, UR44, UPT ;  /* 0x0000002c2d00728c */ /* 0x000fcc000bf04270 */
[----:B---3--:R1:W3:Y:S03]  /*1e90*/  SYNCS.PHASECHK.TRANS64.TRYWAIT P0, [UR4+0x18], R0 ;  /* 0x00001800ff0075a7 */ /* 0x0082e60008001104 */
[----:B------:R-:W-:Y:S05]  /*1ea0*/  BRA.U !UP0, `(.L_x_32) ;  /* 0x0000000108bc7547 */ /* 0x000fea000b800000 */
[----:B------:R-:W-:Y:S01]  /*1eb0*/  UIADD3 UR13, UPT, UPT, UR46, UR6, URZ ;  /* 0x000000062e0d7290 */ /* 0x000fe2000fffe0ff */
[----:B------:R-:W-:-:S11]  /*1ec0*/  UMOV UR4, UR7 ;  /* 0x0000000700047c82 */ /* 0x000fd60008000000 */
.L_x_38:
[----:B------:R-:W-:Y:S01]  /*1ed0*/  ULEA UR17, UR4, UR21, 0x3 ;  /* 0x0000001504117291 */ /* 0x000fe2000f8e18ff */
[----:B---3--:R-:W-:Y:S01]  /*1ee0*/  @!P3 MOV R2, 0xa000 ;  /* 0x0000a0000002b802 */ /* 0x008fe20000000f00 */
[----:B-1-3--:R-:W-:Y:S10]  /*1ef0*/  @P0 BRA `(.L_x_33) ;  /* 0x00000000000c0947 */ /* 0x00aff40003800000 */
[----:B------:R-:W-:-:S04]  /*1f00*/  SHF.L.U32 R3, R12, 0x1f, RZ ;  /* 0x0000001f0c037819 */ /* 0x000fc800000006ff */
[----:B------:R-:W3:Y:S02]  /*1f10*/  SYNCS.PHASECHK.TRANS64.TRYWAIT P0, [UR17+0x18], R3 ;  /* 0x00001803ff0075a7 */ /* 0x000ee40008001111 */
[----:B---3--:R-:W-:Y:S05]  /*1f20*/  @!P0 BRA `(.L_x_34) ;  /* 0x00000078001c8947 */ /* 0x008fea0003800000 */
.L_x_33:
[----:B------:R3:W-:Y:S01]  /*1f30*/  @!P3 SYNCS.ARRIVE.TRANS64 RZ, [UR17], R2 ;  /* 0x00000002ffffb9a7 */ /* 0x0007e20008000011 */
[----:B------:R-:W-:-:S04]  /*1f40*/  ULOP3.LUT UR5, UR25, 0x2, URZ, 0xfc, !UPT ;  /* 0x0000000219057892 */ /* 0x000fc8000f8efcff */
[----:B------:R-:W-:-:S09]  /*1f50*/  UISETP.NE.AND UP0, UPT, UR5, 0x2, UPT ;  /* 0x000000020500788c */ /* 0x000fd2000bf05270 */
[----:B------:R-:W-:Y:S05]  /*1f60*/  BRA.U UP0, `(.L_x_35) ;  /* 0x0000000100047547 */ /* 0x000fea000b800000 */
[----:B--2---:R-:W-:Y:S05]  /*1f70*/  BPT.TRAP 0x1 ;  /* 0x000000040000795c */ /* 0x004fea0000300000 */
.L_x_35:
[----:B------:R-:W-:Y:S04]  /*1f80*/  BSSY.RECONVERGENT B0, `(.L_x_36) ;  /* 0x0000003000007945 */ /* 0x000fe80003800200 */
[----:B------:R-:W-:Y:S05]  /*1f90*/  @P2 BRA `(.L_x_37) ;  /* 0x0000000000042947 */ /* 0x000fea0003800000 */
[----:B--2---:R-:W-:Y:S05]  /*1fa0*/  BPT.TRAP 0x1 ;  /* 0x000000040000795c */ /* 0x004fea0000300000 */
.L_x_37:
[----:B--2---:R-:W-:Y:S05]  /*1fb0*/  BSYNC.RECONVERGENT B0 ;  /* 0x0000000000007941 */ /* 0x004fea0003800200 */
.L_x_36:
[----:B------:R-:W-:Y:S02]  /*1fc0*/  UIADD3 UR5, UPT, UPT, UR4, 0x1, URZ ;  /* 0x0000000104057890 */ /* 0x000fe4000fffe0ff */
[----:B------:R-:W-:Y:S02]  /*1fd0*/  UIADD3 UR14, UP1, UPT, UR28, 0x80, URZ ;  /* 0x000000801c0e7890 */ /* 0x000fe4000ff3e0ff */
[----:B------:R-:W-:Y:S02]  /*1fe0*/  UISETP.NE.AND UP0, UPT, UR5, 0x3, UPT ;  /* 0x000000030500788c */ /* 0x000fe4000bf05270 */
[----:B------:R-:W-:Y:S02]  /*1ff0*/  ULEA UR16, UR4, UR38, 0xd ;  /* 0x0000002604107291 */ /* 0x000fe4000f8e68ff */
[----:B------:R-:W-:Y:S02]  /*2000*/  USEL UR8, URZ, 0x1, UP0 ;  /* 0x00000001ff087887 */ /* 0x000fe40008000000 */
[----:B------:R-:W-:-:S02]  /*2010*/  USEL UR7, UR5, URZ, UP0 ;  /* 0x000000ff05077287 */ /* 0x000fc40008000000 */
[----:B------:R-:W-:Y:S02]  /*2020*/  UIADD3 UR22, UP0, UPT, UR28, 0x180, URZ ;  /* 0x000001801c167890 */ /* 0x000fe4000ff1e0ff */
[----:B------:R-:W-:Y:S01]  /*2030*/  ULEA UR5, UR7, UR21, 0x3 ;  /* 0x0000001507057291 */ /* 0x000fe2000f8e18ff */
[----:B------:R-:W-:Y:S01]  /*2040*/  LOP3.LUT R12, R12, UR8, RZ, 0x3c, !PT ;  /* 0x000000080c0c7c12 */ /* 0x000fe2000f8e3cff */
[----:B------:R-:W-:Y:S02]  /*2050*/  ULEA UR8, UR4, UR37, 0xf ;  /* 0x0000002504087291 */ /* 0x000fe4000f8e78ff */
[----:B------:R-:W-:Y:S01]  /*2060*/  USHF.L.U32 UR18, UR6, 0x6, URZ ;  /* 0x0000000606127899 */ /* 0x000fe200080006ff */
[----:B-1----:R-:W-:Y:S01]  /*2070*/  SHF.L.U32 R0, R12, 0x1f, RZ ;  /* 0x0000001f0c007819 */ /* 0x002fe200000006ff */
[----:B------:R-:W-:Y:S02]  /*2080*/  UPRMT UR4, URZ, 0x5410, UR27 ;  /* 0x00005410ff047896 */ /* 0x000fe4000800001b */
[----:B------:R-:W-:Y:S01]  /*2090*/  UIADD3.X UR15, UPT, UPT, URZ, UR29, URZ, UP1, !UPT ;  /* 0x0000001dff0f7290 */ /* 0x000fe20008ffe4ff */
[----:B------:R4:W1:Y:S01]  /*20a0*/  SYNCS.PHASECHK.TRANS64.TRYWAIT P0, [UR5+0x18], R0 ;  /* 0x00001800ff0075a7 */ /* 0x0008620008001105 */
[----:B------:R-:W-:-:S02]  /*20b0*/  UPRMT UR5, URZ, 0x5410, UR26 ;  /* 0x00005410ff057896 */ /* 0x000fc4000800001a */
[----:B------:R-:W-:Y:S01]  /*20c0*/  UIADD3.X UR23, UPT, UPT, URZ, UR29, URZ, UP0, !UPT ;  /* 0x0000001dff177290 */ /* 0x000fe200087fe4ff */
[----:B------:R-:W-:Y:S01]  /*20d0*/  UMOV UR32, 0x0 ;  /* 0x0000000000207882 */ /* 0x000fe20000000000 */
[----:B------:R-:W-:Y:S01]  /*20e0*/  UMOV UR33, 0x10000000 ;  /* 0x1000000000217882 */ /* 0x000fe20000000000 */
[----:B------:R-:W-:Y:S01]  /*20f0*/  UMOV UR19, UR35 ;  /* 0x0000002300137c82 */ /* 0x000fe20008000000 */
[----:B------:R-:W-:Y:S01]  /*2100*/  UMOV UR20, UR36 ;  /* 0x0000002400147c82 */ /* 0x000fe20008000000 */
[----:B------:R-:W-:Y:S01]  /*2110*/  UMOV UR12, UR36 ;  /* 0x00000024000c7c82 */ /* 0x000fe20008000000 */
[----:B------:R-:W-:Y:S01]  /*2120*/  UMOV UR9, UR17 ;  /* 0x0000001100097c82 */ /* 0x000fe20008000000 */
[----:B------:R-:W-:Y:S01]  /*2130*/  UMOV UR10, UR18 ;  /* 0x00000012000a7c82 */ /* 0x000fe20008000000 */
[----:B------:R2:W-:Y:S01]  /*2140*/  UTMALDG.3D.MULTICAST [UR16], [UR14], UR4, desc[UR32] ;  /* 0x000020100e0073b4 */ /* 0x0005e20008011804 */
[----:B------:R-:W-:-:S04]  /*2150*/  UIADD3 UR6, UPT, UPT, UR6, 0x1, URZ ;  /* 0x0000000106067890 */ /* 0x000fc8000fffe0ff */
[----:B------:R-:W-:Y:S01]  /*2160*/  UISETP.NE.AND UP0, UPT, UR6, UR13, UPT ;  /* 0x0000000d0600728c */ /* 0x000fe2000bf05270 */
[----:B------:R4:W-:Y:S01]  /*2170*/  UTMALDG.3D.MULTICAST [UR8], [UR22], UR5, desc[UR32] ;  /* 0x00002008160073b4 */ /* 0x0009e20008011805 */
[----:B--2---:R-:W-:-:S07]  /*2180*/  UMOV UR4, UR7 ;  /* 0x0000000700047c82 */ /* 0x004fce0008000000 */
[----:B----4-:R-:W-:Y:S05]  /*2190*/  BRA.U UP0, `(.L_x_38) ;  /* 0xfffffffd004c7547 */ /* 0x010fea000b83ffff */
.L_x_32:
[C---:B------:R-:W-:Y:S01]  /*21a0*/  LEA R3, R11.reuse, UR21, 0x3 ;  /* 0x000000150b037c11 */ /* 0x040fe2000f8e18ff */
[----:B------:R-:W-:Y:S01]  /*21b0*/  NOP ;  /* 0x0000000000007918 */ /* 0x000fe20000000000 */
[----:B-1----:R-:W-:Y:S02]  /*21c0*/  SHF.L.U32 R0, R10, 0x1f, RZ ;  /* 0x0000001f0a007819 */ /* 0x002fe400000006ff */
[----:B------:R-:W-:Y:S02]  /*21d0*/  LEA R5, R11, UR21, 0x4 ;  /* 0x000000150b057c11 */ /* 0x000fe4000f8e20ff */
[----:B---3--:R-:W1:Y:S02]  /*21e0*/  SYNCS.PHASECHK.TRANS64.TRYWAIT P0, [R3+URZ+0x80], R0 ;  /* 0x00008000030075a7 */ /* 0x008e6400080011ff */
[----:B-1----:R-:W-:Y:S05]  /*21f0*/  @!P0 BRA `(.L_x_39) ;  /* 0x0000007400808947 */ /* 0x002fea0003800000 */
.L_x_140:
[----:B------:R-:W3:Y:S01]  /*2200*/  LDS.128 R4, [R5+0x110] ;  /* 0x0001100005047984 */ /* 0x000ee20000000c00 */
[----:B------:R-:W-:Y:S01]  /*2210*/  UISETP.GE.AND UP0, UPT, UR42, 0x1, UPT ;  /* 0x000000012a00788c */ /* 0x000fe2000bf06270 */
[----:B------:R-:W-:Y:S01]  /*2220*/  @!PT LDS RZ, [RZ] ;  /* 0x00000000fffff984 */ /* 0x000fe20000000800 */
[----:B------:R-:W-:Y:S01]  /*2230*/  @!PT LDS RZ, [RZ] ;  /* 0x00000000fffff984 */ /* 0x000fe20000000800 */
[----:B------:R-:W-:Y:S01]  /*2240*/  @!PT LDS RZ, [RZ] ;  /* 0x00000000fffff984 */ /* 0x000fe20000000800 */
[----:B------:R-:W-:Y:S01]  /*2250*/  @!PT LDS RZ, [RZ] ;  /* 0x00000000fffff984 */ /* 0x000fe20000000800 */
[----:B------:R4:W-:Y:S06]  /*2260*/  MEMBAR.ALL.CTA ;  /* 0x0000000000007992 */ /* 0x0009ec0000008000 */
[----:B----4-:R-:W4:Y:S01]  /*2270*/  FENCE.VIEW.ASYNC.S ;  /* 0x00000000000073c6 */ /* 0x010f220000000000 */
[----:B---3--:R-:W-:-:S13]  /*2280*/  LOP3.LUT P0, RZ, R6, 0x1, RZ, 0xc0, !PT ;  /* 0x0000000106ff7812 */ /* 0x008fda000780c0ff */
[----:B----4-:R-:W-:Y:S01]  /*2290*/  VOTEU.ANY UP1, P0 ;  /* 0x0000000000ff7886 */ /* 0x010fe20000020100 */
[----:B------:R-:W-:-:S13]  /*22a0*/  PLOP3.LUT P0, PT, PT, PT, UP1, 0x80, 0x8 ;  /* 0x000000000008781c */ /* 0x000fda0003f0f018 */
[----:B-1----:R-:W-:Y:S02]  /*22b0*/  @P0 LOP3.LUT R0, R5, 0xffff, RZ, 0xc0, !PT ;  /* 0x0000ffff05000812 */ /* 0x002fe400078ec0ff */
[----:B------:R-:W-:Y:S02]  /*22c0*/  @P0 MOV R2, R4 ;  /* 0x0000000400020202 */ /* 0x000fe40000000f00 */
[----:B------:R-:W-:Y:S01]  /*22d0*/  @P0 R2UR UR5, R0 ;  /* 0x00000000000502ca */ /* 0x000fe200000e0000 */
[----:B------:R-:W-:Y:S01]  /*22e0*/  VIADD R0, R3, 0x90 ;  /* 0x0000009003007836 */ /* 0x000fe20000000000 */
[----:B------:R-:W-:Y:S02]  /*22f0*/  @P0 SHF.R.U32.HI R4, RZ, 0x10, R5 ;  /* 0x00000010ff040819 */ /* 0x000fe40000011605 */
[----:B------:R-:W-:Y:S02]  /*2300*/  @P0 R2UR UR6, R2 ;  /* 0x00000000020602ca */ /* 0x000fe400000e0000 */
[----:B------:R-:W-:-:S02]  /*2310*/  PRMT R0, RZ, 0x654, R0 ;  /* 0x00000654ff007816 */ /* 0x000fc40000000000 */
[----:B------:R-:W-:Y:S02]  /*2320*/  @P0 R2UR UR4, R4 ;  /* 0x00000000040402ca */ /* 0x000fe400000e0000 */
[----:B------:R1:W-:Y:S03]  /*2330*/  SYNCS.ARRIVE.TRANS64.RED.A1T0 RZ, [R0+URZ], RZ ;  /* 0x000000ff00ff79a7 */ /* 0x0003e600081004ff */
[----:B------:R-:W-:-:S04]  /*2340*/  @UP1 UMOV UR39, UR5 ;  /* 0x0000000500271c82 */ /* 0x000fc80008000000 */
[----:B------:R-:W-:-:S04]  /*2350*/  @UP1 UMOV UR40, UR6 ;  /* 0x0000000600281c82 */ /* 0x000fc80008000000 */
[----:B------:R-:W-:Y:S01]  /*2360*/  @UP1 UMOV UR36, UR4 ;  /* 0x0000000400241c82 */ /* 0x000fe20008000000 */
[----:B------:R-:W-:Y:S05]  /*2370*/  BRA.U !UP0, `(.L_x_40) ;  /* 0x0000000108d47547 */ /* 0x000fea000b800000 */
[----:B------:R-:W2:Y:S01]  /*2380*/  LDCU.128 UR12, c[0x0][0xb10] ;  /* 0x00016200ff0c77ac */ /* 0x000ea20008000c00 */
[----:B------:R-:W3:Y:S01]  /*2390*/  LDCU UR22, c[0x0][0xb20] ;  /* 0x00016400ff1677ac */ /* 0x000ee20008000800 */
[----:B------:R-:W4:Y:S01]  /*23a0*/  LDCU UR20, c[0x0][0xb0c] ;  /* 0x00016180ff1477ac */ /* 0x000f220008000800 */
[----:B------:R-:W1:Y:S01]  /*23b0*/  LDCU.64 UR8, c[0x0][0xb28] ;  /* 0x00016500ff0877ac */ /* 0x000e620008000a00 */
[----:B------:R-:W-:Y:S02]  /*23c0*/  UISETP.NE.AND UP3, UPT, UR42, 0x1, UPT ;  /* 0x000000012a00788c */ /* 0x000fe4000bf65270 */
[----:B--2---:R-:W-:Y:S02]  /*23d0*/  UIMAD.WIDE.U32 UR10, UR41, UR15, URZ ;  /* 0x0000000f290a72a5 */ /* 0x004fe4000f8e00ff */
[----:B------:R-:W-:Y:S02]  /*23e0*/  UIMAD.WIDE.U32 UR4, UR43, UR12, URZ ;  /* 0x0000000c2b0472a5 */ /* 0x000fe4000f8e00ff */
[----:B------:R-:W-:-:S02]  /*23f0*/  UISETP.NE.AND UP0, UPT, UR14, 0x1, UPT ;  /* 0x000000010e00788c */ /* 0x000fc4000bf05270 */
[----:B------:R-:W-:Y:S01]  /*2400*/  UIMAD.WIDE.U32 UR18, UR39, UR15, URZ ;  /* 0x0000000f271272a5 */ /* 0x000fe2000f8e00ff */
[----:B------:R-:W-:Y:S02]  /*2410*/  UMOV UR10, UR11 ;  /* 0x0000000b000a7c82 */ /* 0x000fe40008000000 */
[----:B------:R-:W-:Y:S01]  /*2420*/  UMOV UR4, UR5 ;  /* 0x0000000500047c82 */ /* 0x000fe20008000000 */
[----:B---3--:R-:W-:Y:S02]  /*2430*/  USHF.R.U32.HI UR10, URZ, UR22, UR10 ;  /* 0x00000016ff0a7299 */ /* 0x008fe4000801160a */
[----:B----4-:R-:W-:Y:S02]  /*2440*/  UISETP.NE.AND UP2, UPT, UR20, 0x1, UPT ;  /* 0x000000011400788c */ /* 0x010fe4000bf45270 */
[----:B------:R-:W-:Y:S02]  /*2450*/  USHF.R.U32.HI UR4, URZ, UR13, UR4 ;  /* 0x0000000dff047299 */ /* 0x000fe40008011604 */
[----:B------:R-:W-:-:S02]  /*2460*/  USEL UR5, UR41, UR10, !UP0 ;  /* 0x0000000a29057287 */ /* 0x000fc4000c000000 */
[----:B------:R-:W-:Y:S02]  /*2470*/  USEL UR6, UR43, UR4, !UP2 ;  /* 0x000000042b067287 */ /* 0x000fe4000d000000 */
[----:B-1----:R-:W-:Y:S01]  /*2480*/  UIMAD.WIDE.U32 UR10, UR5, UR8, URZ ;  /* 0x00000008050a72a5 */ /* 0x002fe2000f8e00ff */
[----:B------:R-:W-:Y:S01]  /*2490*/  UMOV UR4, UR19 ;  /* 0x0000001300047c82 */ /* 0x000fe20008000000 */
[----:B------:R-:W-:Y:S02]  /*24a0*/  UIMAD.WIDE.U32 UR16, UR40, UR12, URZ ;  /* 0x0000000c281072a5 */ /* 0x000fe4000f8e00ff */
[----:B------:R-:W-:-:S03]  /*24b0*/  UIMAD.WIDE.U32 UR18, UR6, UR8, URZ ;  /* 0x00000008061272a5 */ /* 0x000fc6000f8e00ff */
[----:B------:R-:W-:Y:S01]  /*24c0*/  UMOV UR10, UR11 ;  /* 0x0000000b000a7c82 */ /* 0x000fe20008000000 */
[----:B------:R-:W-:Y:S02]  /*24d0*/  USHF.R.U32.HI UR4, URZ, UR22, UR4 ;  /* 0x00000016ff047299 */ /* 0x000fe40008011604 */
[----:B------:R-:W-:Y:S01]  /*24e0*/  @UP3 USHF.R.U32.HI UR5, URZ, UR9, UR10 ;  /* 0x00000009ff053299 */ /* 0x000fe2000801160a */
[----:B------:R-:W-:Y:S01]  /*24f0*/  UMOV UR16, UR17 ;  /* 0x0000001100107c82 */ /* 0x000fe20008000000 */
[----:B------:R-:W-:Y:S01]  /*2500*/  UMOV UR18, UR19 ;  /* 0x0000001300127c82 */ /* 0x000fe20008000000 */
[----:B------:R-:W-:Y:S02]  /*2510*/  USHF.R.U32.HI UR13, URZ, UR13, UR16 ;  /* 0x0000000dff0d7299 */ /* 0x000fe40008011610 */
[----:B------:R-:W-:Y:S02]  /*2520*/  USEL UR4, UR39, UR4, !UP0 ;  /* 0x0000000427047287 */ /* 0x000fe4000c000000 */
[----:B------:R-:W-:-:S02]  /*2530*/  @UP3 USHF.R.U32.HI UR6, URZ, UR9, UR18 ;  /* 0x00000009ff063299 */ /* 0x000fc40008011612 */
[----:B------:R-:W-:Y:S02]  /*2540*/  UIMAD UR10, UR42, UR5, URZ ;  /* 0x000000052a0a72a4 */ /* 0x000fe4000f8e02ff */
[----:B------:R-:W-:Y:S02]  /*2550*/  USEL UR5, UR40, UR13, !UP2 ;  /* 0x0000000d28057287 */ /* 0x000fe4000d000000 */
[----:B------:R-:W-:Y:S02]  /*2560*/  UIMAD UR12, UR42, UR6, URZ ;  /* 0x000000062a0c72a4 */ /* 0x000fe4000f8e02ff */
[----:B------:R-:W-:Y:S02]  /*2570*/  UISETP.GE.AND UP0, UPT, UR4, UR10, UPT ;  /* 0x0000000a0400728c */ /* 0x000fe4000bf06270 */
[----:B------:R-:W-:Y:S02]  /*2580*/  UIMAD.WIDE.U32 UR10, UR4, UR8, URZ ;  /* 0x00000008040a72a5 */ /* 0x000fe4000f8e00ff */
[----:B------:R-:W-:-:S02]  /*2590*/  UISETP.GE.OR UP0, UPT, UR5, UR12, UP0 ;  /* 0x0000000c0500728c */ /* 0x000fc40008706670 */
        /* <DEDUP_REMOVED lines=19> */
.L_x_40:
[----:B------:R-:W3:Y:S02]  /*26d0*/  LDCU UR4, c[0x0][0xb30] ;  /* 0x00016600ff0477ac */ /* 0x000ee40008000800 */
[----:B---3--:R-:W-:-:S09]  /*26e0*/  UISETP.NE.AND UP0, UPT, UR4, 0x1, UPT ;  /* 0x000000010400788c */ /* 0x008fd2000bf05270 */
[----:B------:R-:W-:Y:S05]  /*26f0*/  BRA.U UP0, `(.L_x_41) ;  /* 0x0000000100447547 */ /* 0x000fea000b800000 */
[----:B------:R-:W3:Y:S01]  /*2700*/  LDCU.128 UR12, c[0x0][0xb10] ;  /* 0x00016200ff0c77ac */ /* 0x000ee20008000c00 */
[----:B------:R-:W4:Y:S01]  /*2710*/  LDCU UR10, c[0x0][0xb0c] ;  /* 0x00016180ff0a77ac */ /* 0x000f220008000800 */
[----:B------:R-:W1:Y:S01]  /*2720*/  LDCU UR6, c[0x0][0xb20] ;  /* 0x00016400ff0677ac */ /* 0x000e620008000800 */
[----:B---3--:R-:W-:Y:S02]  /*2730*/  UIMAD.WIDE.U32 UR8, UR40, UR12, URZ ;  /* 0x0000000c280872a5 */ /* 0x008fe4000f8e00ff */
[----:B------:R-:W-:Y:S02]  /*2740*/  UIMAD.WIDE.U32 UR4, UR39, UR15, URZ ;  /* 0x0000000f270472a5 */ /* 0x000fe4000f8e00ff */
[----:B----4-:R-:W-:Y:S02]  /*2750*/  UISETP.NE.AND UP2, UPT, UR10, 0x1, UPT ;  /* 0x000000010a00788c */ /* 0x010fe4000bf45270 */
[----:B------:R-:W-:Y:S01]  /*2760*/  UISETP.NE.AND UP0, UPT, UR14, 0x1, UPT ;  /* 0x000000010e00788c */ /* 0x000fe2000bf05270 */
[----:B------:R-:W-:-:S02]  /*2770*/  UMOV UR8, UR9 ;  /* 0x0000000900087c82 */ /* 0x000fc40008000000 */
[----:B------:R-:W-:Y:S01]  /*2780*/  UMOV UR4, UR5 ;  /* 0x0000000500047c82 */ /* 0x000fe20008000000 */
[----:B------:R-:W-:Y:S02]  /*2790*/  USHF.R.U32.HI UR13, URZ, UR13, UR8 ;  /* 0x0000000dff0d7299 */ /* 0x000fe40008011608 */
[----:B-1----:R-:W-:Y:S02]  /*27a0*/  USHF.R.U32.HI UR4, URZ, UR6, UR4 ;  /* 0x00000006ff047299 */ /* 0x002fe40008011604 */
[----:B------:R-:W-:Y:S02]  /*27b0*/  USEL UR5, UR40, UR13, !UP2 ;  /* 0x0000000d28057287 */ /* 0x000fe4000d000000 */
[----:B------:R-:W-:-:S04]  /*27c0*/  USEL UR4, UR39, UR4, !UP0 ;  /* 0x0000000427047287 */ /* 0x000fc8000c000000 */
[----:B------:R-:W-:Y:S02]  /*27d0*/  UIADD3 UR6, UPT, UPT, UR5, -UR4, URZ ;  /* 0x8000000405067290 */ /* 0x000fe4000fffe0ff */
[----:B------:R-:W-:Y:S02]  /*27e0*/  UIADD3 UR4, UPT, UPT, -UR5, UR4, URZ ;  /* 0x0000000405047290 */ /* 0x000fe4000fffe1ff */
[----:B------:R-:W-:Y:S02]  /*27f0*/  UIMAD UR39, UR6, UR14, UR39 ;  /* 0x0000000e062772a4 */ /* 0x000fe4000f8e0227 */
[----:B------:R-:W-:-:S12]  /*2800*/  UIMAD UR40, UR4, UR10, UR40 ;  /* 0x0000000a042872a4 */ /* 0x000fd8000f8e0228 */
.L_x_41:
[----:B------:R-:W-:Y:S01]  /*2810*/  VIADD R11, R11, 0x1 ;  /* 0x000000010b0b7836 */ /* 0x000fe20000000000 */
[----:B------:R-:W-:Y:S02]  /*2820*/  R2UR UR5, R84 ;  /* 0x00000000540572ca */ /* 0x000fe400000e0000 */
[----:B------:R-:W-:Y:S02]  /*2830*/  R2UR UR4, R83 ;  /* 0x00000000530472ca */ /* 0x000fe400000e0000 */
[C---:B------:R-:W-:Y:S02]  /*2840*/  ISETP.NE.AND P0, PT, R11.reuse, 0x2, PT ;  /* 0x000000020b00780c */ /* 0x040fe40003f05270 */
[----:B------:R-:W-:Y:S02]  /*2850*/  PLOP3.LUT P1, PT, PT, PT, PT, 0x80, 0x8 ;  /* 0x000000000008781c */ /* 0x000fe40003f2f070 */
[----:B------:R-:W-:Y:S02]  /*2860*/  SEL R3, RZ, 0x1, P0 ;  /* 0x00000001ff037807 */ /* 0x000fe40000000000 */
[----:B------:R-:W-:-:S02]  /*2870*/  SEL R11, R11, RZ, P0 ;  /* 0x000000ff0b0b7207 */ /* 0x000fc40000000000 */
[----:B------:R-:W-:Y:S01]  /*2880*/  LOP3.LUT R10, R10, R3, RZ, 0x3c, !PT ;  /* 0x000000030a0a7212 */ /* 0x000fe200078e3cff */
[----:B------:R-:W-:Y:S02]  /*2890*/  UIADD3 UR16, UPT, UPT, UR40, UR5, URZ ;  /* 0x0000000528107290 */ /* 0x000fe4000fffe0ff */
[----:B------:R-:W-:Y:S01]  /*28a0*/  UIADD3 UR20, UPT, UPT, UR39, UR4, URZ ;  /* 0x0000000427147290 */ /* 0x000fe2000fffe0ff */
[----:B------:R-:W-:Y:S11]  /*28b0*/  BRA.U UP1, `(.L_x_42) ;  /* 0xfffffff101447547 */ /* 0x000ff6000b83ffff */
[----:B------:R-:W-:Y:S01]  /*28c0*/  UIADD3 UR21, UPT, UPT, UR21, 0x18, URZ ;  /* 0x0000001815157890 */ /* 0x000fe2000fffe0ff */
[----:B------:R-:W-:-:S03]  /*28d0*/  SHF.L.U32 R3, R12, 0x1f, RZ ;  /* 0x0000001f0c037819 */ /* 0x000fc600000006ff */
[----:B------:R-:W-:-:S09]  /*28e0*/  ULEA UR4, UR7, UR21, 0x3 ;  /* 0x0000001507047291 */ /* 0x000fd2000f8e18ff */
[----:B------:R-:W3:Y:S02]  /*28f0*/  SYNCS.PHASECHK.TRANS64.TRYWAIT P0, [UR4], R3 ;  /* 0x00000003ff0075a7 */ /* 0x000ee40008001104 */
[----:B---3--:R-:W-:Y:S05]  /*2900*/  @!P0 BRA `(.L_x_43) ;  /* 0x0000006c00d08947 */ /* 0x008fea0003800000 */
.L_x_142:
[----:B------:R-:W-:-:S04]  /*2910*/  UIADD3 UR4, UPT, UPT, UR7, 0x1, URZ ;  /* 0x0000000107047890 */ /* 0x000fc8000fffe0ff */
[----:B------:R-:W-:-:S04]  /*2920*/  UISETP.NE.AND UP0, UPT, UR4, 0x3, UPT ;  /* 0x000000030400788c */ /* 0x000fc8000bf05270 */
[----:B------:R-:W-:Y:S02]  /*2930*/  USEL UR6, URZ, 0x1, UP0 ;  /* 0x00000001ff067887 */ /* 0x000fe40008000000 */
[----:B------:R-:W-:-:S04]  /*2940*/  USEL UR4, UR4, URZ, UP0 ;  /* 0x000000ff04047287 */ /* 0x000fc80008000000 */
[----:B------:R-:W-:Y:S01]  /*2950*/  ULEA UR5, UR4, UR21, 0x3 ;  /* 0x0000001504057291 */ /* 0x000fe2000f8e18ff */
[----:B------:R-:W-:-:S04]  /*2960*/  LOP3.LUT R12, R12, UR6, RZ, 0x3c, !PT ;  /* 0x000000060c0c7c12 */ /* 0x000fc8000f8e3cff */
[----:B-1----:R-:W-:-:S04]  /*2970*/  SHF.L.U32 R3, R12, 0x1f, RZ ;  /* 0x0000001f0c037819 */ /* 0x002fc800000006ff */
[----:B------:R-:W1:Y:S02]  /*2980*/  SYNCS.PHASECHK.TRANS64.TRYWAIT P0, [UR5], R3 ;  /* 0x00000003ff0075a7 */ /* 0x000e640008001105 */
[----:B-1----:R-:W-:Y:S05]  /*2990*/  @!P0 BRA `(.L_x_44) ;  /* 0x0000006c00c48947 */ /* 0x002fea0003800000 */
.L_x_144:
[----:B------:R-:W-:-:S04]  /*29a0*/  UIADD3 UR4, UPT, UPT, UR4, 0x1, URZ ;  /* 0x0000000104047890 */ /* 0x000fc8000fffe0ff */
[----:B------:R-:W-:-:S04]  /*29b0*/  UISETP.NE.AND UP0, UPT, UR4, 0x3, UPT ;  /* 0x000000030400788c */ /* 0x000fc8000bf05270 */
[----:B------:R-:W-:Y:S02]  /*29c0*/  USEL UR5, URZ, 0x1, UP0 ;  /* 0x00000001ff057887 */ /* 0x000fe40008000000 */
[----:B------:R-:W-:-:S04]  /*29d0*/  USEL UR4, UR4, URZ, UP0 ;  /* 0x000000ff04047287 */ /* 0x000fc80008000000 */
[----:B------:R-:W-:Y:S01]  /*29e0*/  ULEA UR4, UR4, UR21, 0x3 ;  /* 0x0000001504047291 */ /* 0x000fe2000f8e18ff */
[----:B-1----:R-:W-:-:S04]  /*29f0*/  LOP3.LUT R3, R12, UR5, RZ, 0x3c, !PT ;  /* 0x000000050c037c12 */ /* 0x002fc8000f8e3cff */
[----:B------:R-:W-:Y:S01]  /*2a00*/  SHF.L.U32 R3, R3, 0x1f, RZ ;  /* 0x0000001f03037819 */ /* 0x000fe200000006ff */
[----:B------:R-:W-:-:S07]  /*2a10*/  IMAD.U32 R0, RZ, RZ, UR4 ;  /* 0x00000004ff007e24 */ /* 0x000fce000f8e00ff */
.L_x_45:
[----:B-1----:R1:W3:Y:S02]  /*2a20*/  SYNCS.PHASECHK.TRANS64.TRYWAIT P0, [R0+URZ], R3 ;  /* 0x00000003000075a7 */ /* 0x0022e400080011ff */
[----:B---3--:R-:W-:Y:S05]  /*2a30*/  @!P0 NANOSLEEP.SYNCS 0x989680 ;  /* 0x009896800000895d */ /* 0x008fea0003900000 */
[----:B------:R-:W3:Y:S02]  /*2a40*/  @!P0 SYNCS.PHASECHK.TRANS64 P0, [R0+URZ], R3 ;  /* 0x00000003000085a7 */ /* 0x000ee400080010ff */
[----:B--23--:R-:W-:Y:S05]  /*2a50*/  @P0 EXIT ;  /* 0x000000000000094d */ /* 0x00cfea0003800000 */
[----:B------:R-:W-:Y:S05]  /*2a60*/  BRA `(.L_x_45) ;  /* 0xfffffffc00ec7947 */ /* 0x000fea000383ffff */
.L_x_22:
[----:B------:R-:W2:Y:S02]  /*2a70*/  S2UR UR4, SR_CgaCtaId ;  /* 0x00000000000479c3 */ /* 0x000ea40000008800 */
[----:B--2---:R-:W-:-:S04]  /*2a80*/  UISETP.NE.AND UP0, UPT, UR4, URZ, UPT ;  /* 0x000000ff0400728c */ /* 0x004fc8000bf05270 */
[----:B------:R-:W-:-:S09]  /*2a90*/  UISETP.NE.OR UP0, UPT, UR17, 0x1, UP0 ;  /* 0x000000011100788c */ /* 0x000fd20008705670 */
[----:B------:R-:W-:Y:S05]  /*2aa0*/  BRA.U UP0, `(.L_x_46) ;  /* 0x00000005004c7547 */ /* 0x000fea000b800000 */
[----:B------:R-:W2:Y:S01]  /*2ab0*/  S2UR UR5, SR_CgaCtaId ;  /* 0x00000000000579c3 */ /* 0x000ea20000008800 */
[----:B------:R-:W-:Y:S01]  /*2ac0*/  UMOV UR4, 0x400 ;  /* 0x0000040000047882 */ /* 0x000fe20000000000 */
[----:B------:R-:W-:Y:S01]  /*2ad0*/  ISETP.GE.U32.AND P2, PT, R0, 0x4, PT ;  /* 0x000000040000780c */ /* 0x000fe20003f46070 */
[----:B------:R-:W-:Y:S01]  /*2ae0*/  IMAD.MOV.U32 R12, RZ, RZ, 0x1 ;  /* 0x00000001ff0c7424 */ /* 0x000fe200078e00ff */
[----:B------:R-:W-:Y:S02]  /*2af0*/  CS2R R10, SRZ ;  /* 0x00000000000a7805 */ /* 0x000fe4000001ff00 */
[----:B------:R-:W-:Y:S01]  /*2b00*/  CS2R R8, SRZ ;  /* 0x0000000000087805 */ /* 0x000fe2000001ff00 */
[----:B--2---:R-:W-:-:S03]  /*2b10*/  ULEA UR6, UR5, UR4, 0x18 ;  /* 0x0000000405067291 */ /* 0x004fc6000f8ec0ff */
[----:B------:R-:W-:-:S09]  /*2b20*/  UMOV UR5, URZ ;  /* 0x000000ff00057c82 */ /* 0x000fd20008000000 */
.L_x_50:
[----:B------:R-:W-:Y:S02]  /*2b30*/  LEA R2, R8, UR6, 0x3 ;  /* 0x0000000608027c11 */ /* 0x000fe4000f8e18ff */
[----:B------:R-:W-:-:S03]  /*2b40*/  SHF.L.U32 R5, R9, 0x1f, RZ ;  /* 0x0000001f09057819 */ /* 0x000fc600000006ff */
[----:B------:R-:W-:Y:S01]  /*2b50*/  VIADD R4, R2, 0xf0 ;  /* 0x000000f002047836 */ /* 0x000fe20000000000 */
[----:B------:R-:W2:Y:S02]  /*2b60*/  SYNCS.PHASECHK.TRANS64.TRYWAIT P0, [R2+URZ+0xe0], R5 ;  /* 0x0000e005020075a7 */ /* 0x000ea400080011ff */
[----:B--2---:R-:W-:Y:S05]  /*2b70*/  @!P0 BRA `(.L_x_47) ;  /* 0x0000006c00648947 */ /* 0x004fea0003800000 */
.L_x_145:
[----:B------:R-:W-:Y:S01]  /*2b80*/  ULEA UR4, UR5, UR6, 0x3 ;  /* 0x0000000605047291 */ /* 0x000fe2000f8e18ff */
[----:B------:R-:W-:Y:S02]  /*2b90*/  PRMT R4, RZ, 0x654, R4 ;  /* 0x00000654ff047816 */ /* 0x000fe40000000004 */
[----:B--2---:R-:W-:Y:S01]  /*2ba0*/  SHF.L.U32 R5, R12, 0x1f, RZ ;  /* 0x0000001f0c057819 */ /* 0x004fe200000006ff */
[----:B------:R-:W-:Y:S01]  /*2bb0*/  UIADD3 UR7, UPT, UPT, UR4, 0x80, URZ ;  /* 0x0000008004077890 */ /* 0x000fe2000fffe0ff */
[----:B------:R2:W-:Y:S05]  /*2bc0*/  SYNCS.ARRIVE.TRANS64.RED.A1T0 RZ, [R4+URZ], RZ ;  /* 0x000000ff04ff79a7 */ /* 0x0005ea00081004ff */
[----:B------:R-:W-:Y:S01]  /*2bd0*/  IMAD.U32 R7, RZ, RZ, UR7 ;  /* 0x00000007ff077e24 */ /* 0x000fe2000f8e00ff */
[----:B------:R-:W3:Y:S04]  /*2be0*/  SYNCS.PHASECHK.TRANS64.TRYWAIT P0, [UR4+0x90], R5 ;  /* 0x00009005ff0075a7 */ /* 0x000ee80008001104 */
[----:B------:R-:W-:Y:S01]  /*2bf0*/  PRMT R6, R0, 0x654, R7 ;  /* 0x0000065400067816 */ /* 0x000fe20000000007 */
[----:B--2---:R-:W-:Y:S01]  /*2c00*/  @!P2 IMAD.MOV.U32 R4, RZ, RZ, 0x10 ;  /* 0x00000010ff04a424 */ /* 0x004fe200078e00ff */
[----:B---3--:R-:W-:Y:S06]  /*2c10*/  @!P0 BRA `(.L_x_48) ;  /* 0x0000006c00508947 */ /* 0x008fec0003800000 */
.L_x_147:
[----:B------:R-:W-:Y:S01]  /*2c20*/  ULEA UR8, UR5, UR6, 0x4 ;  /* 0x0000000605087291 */ /* 0x000fe2000f8e20ff */
[----:B------:R-:W-:Y:S01]  /*2c30*/  SEL R3, R6, R3, !P2 ;  /* 0x0000000306037207 */ /* 0x000fe20005000000 */
[----:B------:R-:W-:Y:S01]  /*2c40*/  UIADD3 UR9, UPT, UPT, UR4, 0x80, URZ ;  /* 0x0000008004097890 */ /* 0x000fe2000fffe0ff */
[----:B--2---:R-:W-:Y:S01]  /*2c50*/  LEA R2, R11, UR6, 0x3 ;  /* 0x000000060b027c11 */ /* 0x004fe2000f8e18ff */
[----:B------:R-:W-:Y:S01]  /*2c60*/  UIADD3 UR8, UPT, UPT, UR8, 0x110, URZ ;  /* 0x0000011008087890 */ /* 0x000fe2000fffe0ff */
[----:B------:R-:W-:Y:S01]  /*2c70*/  SHF.L.U32 R5, R10, 0x1f, RZ ;  /* 0x0000001f0a057819 */ /* 0x000fe200000006ff */
[----:B------:R2:W-:Y:S01]  /*2c80*/  @!P2 SYNCS.ARRIVE.TRANS64.RED RZ, [R3+URZ], R4 ;  /* 0x0000000403ffa9a7 */ /* 0x0005e200080004ff */
[----:B------:R-:W-:Y:S01]  /*2c90*/  UIADD3 UR4, UPT, UPT, UR5, 0x1, URZ ;  /* 0x0000000105047890 */ /* 0x000fe2000fffe0ff */
[----:B------:R-:W-:-:S03]  /*2ca0*/  VIADD R8, R8, 0x1 ;  /* 0x0000000108087836 */ /* 0x000fc60000000000 */
[----:B------:R-:W-:Y:S02]  /*2cb0*/  UISETP.NE.AND UP0, UPT, UR4, 0x2, UPT ;  /* 0x000000020400788c */ /* 0x000fe4000bf05270 */
[----:B------:R-:W-:Y:S06]  /*2cc0*/  UGETNEXTWORKID.BROADCAST [UR8], [UR9] ;  /* 0x00000000080073ca */ /* 0x000fec0008000100 */
[----:B------:R-:W-:Y:S01]  /*2cd0*/  USEL UR7, URZ, 0x1, UP0 ;  /* 0x00000001ff077887 */ /* 0x000fe20008000000 */
[----:B------:R-:W-:Y:S01]  /*2ce0*/  ISETP.NE.AND P0, PT, R8, 0x2, PT ;  /* 0x000000020800780c */ /* 0x000fe20003f05270 */
[----:B------:R-:W-:Y:S01]  /*2cf0*/  USEL UR5, UR4, URZ, UP0 ;  /* 0x000000ff04057287 */ /* 0x000fe20008000000 */
[----:B------:R-:W3:Y:S03]  /*2d00*/  SYNCS.PHASECHK.TRANS64.TRYWAIT P1, [R2+URZ+0x80], R5 ;  /* 0x00008005020075a7 */ /* 0x000ee600080211ff */
[----:B------:R-:W-:Y:S01]  /*2d10*/  LOP3.LUT R12, R12, UR7, RZ, 0x3c, !PT ;  /* 0x000000070c0c7c12 */ /* 0x000fe2000f8e3cff */
[----:B--23--:R-:W-:Y:S07]  /*2d20*/  @!P1 BRA `(.L_x_49) ;  /* 0x0000006c00249947 */ /* 0x00cfee0003800000 */
.L_x_148:
[C---:B------:R-:W-:Y:S01]  /*2d30*/  LEA R4, R11.reuse, UR6, 0x4 ;  /* 0x000000060b047c11 */ /* 0x040fe2000f8e20ff */
[----:B--2---:R-:W-:Y:S01]  /*2d40*/  VIADD R2, R2, 0x90 ;  /* 0x0000009002027836 */ /* 0x004fe20000000000 */
[----:B------:R-:W-:Y:S01]  /*2d50*/  SEL R8, R8, RZ, P0 ;  /* 0x000000ff08087207 */ /* 0x000fe20000000000 */
[----:B------:R-:W-:-:S03]  /*2d60*/  VIADD R11, R11, 0x1 ;  /* 0x000000010b0b7836 */ /* 0x000fc60000000000 */
[----:B------:R-:W2:Y:S01]  /*2d70*/  LDS.128 R4, [R4+0x110] ;  /* 0x0001100004047984 */ /* 0x000ea20000000c00 */
[----:B------:R-:W-:Y:S02]  /*2d80*/  PRMT R2, RZ, 0x654, R2 ;  /* 0x00000654ff027816 */ /* 0x000fe40000000002 */
[C---:B------:R-:W-:Y:S01]  /*2d90*/  ISETP.NE.AND P1, PT, R11.reuse, 0x2, PT ;  /* 0x000000020b00780c */ /* 0x040fe20003f25270 */
[----:B------:R-:W-:Y:S01]  /*2da0*/  @!PT LDS RZ, [RZ] ;  /* 0x00000000fffff984 */ /* 0x000fe20000000800 */
[----:B------:R-:W-:Y:S01]  /*2db0*/  @!PT LDS RZ, [RZ] ;  /* 0x00000000fffff984 */ /* 0x000fe20000000800 */
[----:B------:R-:W-:Y:S01]  /*2dc0*/  @!PT LDS RZ, [RZ] ;  /* 0x00000000fffff984 */ /* 0x000fe20000000800 */
[----:B------:R-:W-:Y:S01]  /*2dd0*/  @!PT LDS RZ, [RZ] ;  /* 0x00000000fffff984 */ /* 0x000fe20000000800 */
[----:B------:R3:W-:Y:S06]  /*2de0*/  MEMBAR.ALL.CTA ;  /* 0x0000000000007992 */ /* 0x0007ec0000008000 */
[----:B---3--:R-:W3:Y:S01]  /*2df0*/  FENCE.VIEW.ASYNC.S ;  /* 0x00000000000073c6 */ /* 0x008ee20000000000 */
[----:B------:R-:W-:Y:S01]  /*2e00*/  SEL R11, R11, RZ, P1 ;  /* 0x000000ff0b0b7207 */ /* 0x000fe20000800000 */
[----:B---3--:R3:W-:Y:S01]  /*2e10*/  SYNCS.ARRIVE.TRANS64.RED.A1T0 RZ, [R2+URZ], RZ ;  /* 0x000000ff02ff79a7 */ /* 0x0087e200081004ff */
[----:B--2---:R-:W-:-:S02]  /*2e20*/  LOP3.LUT P3, RZ, R6, 0x1, RZ, 0xc0, !PT ;  /* 0x0000000106ff7812 */ /* 0x004fc4000786c0ff */
[----:B------:R-:W-:-:S04]  /*2e30*/  SEL R5, RZ, 0x1, P1 ;  /* 0x00000001ff057807 */ /* 0x000fc80000800000 */
[----:B------:R-:W-:Y:S02]  /*2e40*/  LOP3.LUT R10, R10, R5, RZ, 0x3c, !PT ;  /* 0x000000050a0a7212 */ /* 0x000fe400078e3cff */
[----:B---3--:R-:W-:-:S04]  /*2e50*/  SEL R2, RZ, 0x1, P0 ;  /* 0x00000001ff027807 */ /* 0x008fc80000000000 */
[----:B------:R-:W-:Y:S01]  /*2e60*/  LOP3.LUT R9, R9, R2, RZ, 0x3c, !PT ;  /* 0x0000000209097212 */ /* 0x000fe200078e3cff */
[----:B------:R-:W-:Y:S06]  /*2e70*/  @P3 BRA `(.L_x_50) ;  /* 0xfffffffc002c3947 */ /* 0x000fec000383ffff */
[----:B------:R-:W-:Y:S01]  /*2e80*/  ULEA UR4, UR5, UR6, 0x3 ;  /* 0x0000000605047291 */ /* 0x000fe2000f8e18ff */
[----:B------:R-:W-:-:S08]  /*2e90*/  SHF.L.U32 R3, R12, 0x1f, RZ ;  /* 0x0000001f0c037819 */ /* 0x000fd000000006ff */
[----:B------:R-:W2:Y:S02]  /*2ea0*/  SYNCS.PHASECHK.TRANS64 P0, [UR4+0x90], R3 ;  /* 0x00009003ff0075a7 */ /* 0x000ea40008001004 */
[----:B--2---:R-:W-:Y:S05]  /*2eb0*/  @P0 BRA `(.L_x_51) ;  /* 0x0000000000080947 */ /* 0x004fea0003800000 */
[----:B------:R-:W2:Y:S02]  /*2ec0*/  SYNCS.PHASECHK.TRANS64.TRYWAIT P0, [UR4+0x90], R3 ;  /* 0x00009003ff0075a7 */ /* 0x000ea40008001104 */
[----:B--2---:R-:W-:Y:S05]  /*2ed0*/  @!P0 BRA `(.L_x_52) ;  /* 0x0000006800cc8947 */ /* 0x004fea0003800000 */
.L_x_51:
[----:B------:R-:W-:-:S04]  /*2ee0*/  UIADD3 UR7, UPT, UPT, UR5, 0x1, URZ ;  /* 0x0000000105077890 */ /* 0x000fc8000fffe0ff */
[----:B------:R-:W-:-:S04]  /*2ef0*/  UISETP.NE.AND UP0, UPT, UR7, 0x2, UPT ;  /* 0x000000020700788c */ /* 0x000fc8000bf05270 */
[----:B------:R-:W-:Y:S02]  /*2f00*/  USEL UR8, URZ, 0x1, UP0 ;  /* 0x00000001ff087887 */ /* 0x000fe40008000000 */
[----:B------:R-:W-:-:S04]  /*2f10*/  USEL UR7, UR7, URZ, UP0 ;  /* 0x000000ff07077287 */ /* 0x000fc80008000000 */
[----:B------:R-:W-:Y:S01]  /*2f20*/  ULEA UR7, UR7, UR6, 0x3 ;  /* 0x0000000607077291 */ /* 0x000fe2000f8e18ff */
[----:B--2---:R-:W-:-:S04]  /*2f30*/  LOP3.LUT R3, R12, UR8, RZ, 0x3c, !PT ;  /* 0x000000080c037c12 */ /* 0x004fc8000f8e3cff */
[----:B------:R-:W-:-:S04]  /*2f40*/  SHF.L.U32 R0, R3, 0x1f, RZ ;  /* 0x0000001f03007819 */ /* 0x000fc800000006ff */
[----:B------:R-:W2:Y:S02]  /*2f50*/  SYNCS.PHASECHK.TRANS64 P0, [UR7+0x90], R0 ;  /* 0x00009000ff0075a7 */ /* 0x000ea40008001007 */
[----:B-12---:R-:W-:Y:S05]  /*2f60*/  @P0 EXIT ;  /* 0x000000000000094d */ /* 0x006fea0003800000 */
[----:B------:R-:W-:Y:S02]  /*2f70*/  SHF.L.U32 R3, R3, 0x1f, RZ ;  /* 0x0000001f03037819 */ /* 0x000fe400000006ff */
[----:B------:R-:W-:-:S07]  /*2f80*/  MOV R0, UR7 ;  /* 0x0000000700007c02 */ /* 0x000fce0008000f00 */
.L_x_53:
[----:B-1----:R1:W2:Y:S02]  /*2f90*/  SYNCS.PHASECHK.TRANS64.TRYWAIT P0, [R0+URZ+0x90], R3 ;  /* 0x00009003000075a7 */ /* 0x0022a400080011ff */
[----:B--2---:R-:W-:Y:S05]  /*2fa0*/  @!P0 NANOSLEEP.SYNCS 0x989680 ;  /* 0x009896800000895d */ /* 0x004fea0003900000 */
[----:B------:R-:W2:Y:S02]  /*2fb0*/  @!P0 SYNCS.PHASECHK.TRANS64 P0, [R0+URZ+0x90], R3 ;  /* 0x00009003000085a7 */ /* 0x000ea400080010ff */
[----:B--2---:R-:W-:Y:S05]  /*2fc0*/  @P0 EXIT ;  /* 0x000000000000094d */ /* 0x004fea0003800000 */
[----:B------:R-:W-:Y:S05]  /*2fd0*/  BRA `(.L_x_53) ;  /* 0xfffffffc00ec7947 */ /* 0x000fea000383ffff */
.L_x_46:
[----:B------:R-:W-:Y:S05]  /*2fe0*/  BRA.U UP4, `(.L_x_54) ;  /* 0x0000000d04d87547 */ /* 0x000fea000b800000 */
[----:B------:R-:W2:Y:S01]  /*2ff0*/  S2UR UR7, SR_CgaCtaId ;  /* 0x00000000000779c3 */ /* 0x000ea20000008800 */
[----:B------:R-:W-:Y:S01]  /*3000*/  UMOV UR4, 0x40 ;  /* 0x0000004000047882 */ /* 0x000fe20000000000 */
[----:B------:R-:W-:Y:S01]  /*3010*/  NOP ;  /* 0x0000000000007918 */ /* 0x000fe20000000000 */
[----:B------:R-:W-:Y:S01]  /*3020*/  UMOV UR6, 0x400 ;  /* 0x0000040000067882 */ /* 0x000fe20000000000 */
[----:B--2---:R-:W-:Y:S02]  /*3030*/  ULEA UR5, UR7, UR4, 0x18 ;  /* 0x0000000407057291 */ /* 0x004fe4000f8ec0ff */
[----:B------:R-:W-:-:S07]  /*3040*/  ULEA UR6, UR7, UR6, 0x18 ;  /* 0x0000000607067291 */ /* 0x000fce000f8ec0ff */
[----:B------:R-:W2:Y:S02]  /*3050*/  LDS.U8 R0, [UR5+0x1c] ;  /* 0x00001c05ff007984 */ /* 0x000ea40008000000 */
[----:B--2---:R-:W-:-:S13]  /*3060*/  ISETP.NE.AND P0, PT, R0, RZ, PT ;  /* 0x000000ff0000720c */ /* 0x004fda0003f05270 */
[----:B------:R-:W-:Y:S05]  /*3070*/  @P0 BRA `(.L_x_55) ;  /* 0x0000000000580947 */ /* 0x000fea0003800000 */
[----:B------:R-:W-:-:S13]  /*3080*/  ELECT P0, URZ, PT ;  /* 0x0000000000ff782f */ /* 0x000fda0003800000 */
[----:B------:R-:W-:Y:S05]  /*3090*/  @!P0 BRA `(.L_x_56) ;  /* 0x0000000000608947 */ /* 0x000fea0003800000 */
[----:B------:R-:W-:Y:S01]  /*30a0*/  UMOV UR4, 0x10 ;  /* 0x0000001000047882 */ /* 0x000fe20000000000 */
[----:B------:R-:W-:Y:S01]  /*30b0*/  HFMA2 R0, -RZ, RZ, 0, 5.9604644775390625e-08 ;  /* 0x00000001ff007431 */ /* 0x000fe200000001ff */
[----:B------:R-:W-:-:S03]  /*30c0*/  MOV R3, 0xffff ;  /* 0x0000ffff00037802 */ /* 0x000fc60000000f00 */
[----:B------:R-:W-:Y:S04]  /*30d0*/  DEPBAR.LE SB2, 0x36 ;  /* 0x0000ad800000791a */ /* 0x000fe80000000000 */
[----:B------:R-:W2:Y:S02]  /*30e0*/  UTCATOMSWS.FIND_AND_SET.ALIGN UP0, UR4, UR4 ;  /* 0x00000004000475e3 */ /* 0x000ea40008000800 */
[----:B--2---:R-:W-:Y:S01]  /*30f0*/  MOV R4, UR4 ;  /* 0x0000000400047c02 */ /* 0x004fe20008000f00 */
[----:B------:R-:W-:Y:S06]  /*3100*/  BRA.U UP0, `(.L_x_57) ;  /* 0x0000000100187547 */ /* 0x000fec000b800000 */
.L_x_58:
[----:B------:R-:W-:Y:S05]  /*3110*/  NANOSLEEP 0x64 ;  /* 0x000000640000795d */ /* 0x000fea0003800000 */
[----:B------:R-:W-:-:S05]  /*3120*/  UMOV UR4, 0x10 ;  /* 0x0000001000047882 */ /* 0x000fca0000000000 */
[----:B------:R-:W-:Y:S04]  /*3130*/  DEPBAR.LE SB2, 0x36 ;  /* 0x0000ad800000791a */ /* 0x000fe80000000000 */
[----:B------:R-:W2:Y:S02]  /*3140*/  UTCATOMSWS.FIND_AND_SET.ALIGN UP0, UR4, UR4 ;  /* 0x00000004000475e3 */ /* 0x000ea40008000800 */
[----:B--2---:R-:W-:Y:S01]  /*3150*/  MOV R4, UR4 ;  /* 0x0000000400047c02 */ /* 0x004fe20008000f00 */
[----:B------:R-:W-:Y:S05]  /*3160*/  BRA.U !UP0, `(.L_x_58) ;  /* 0xfffffffd08e87547 */ /* 0x000fea000b83ffff */
.L_x_57:
[-C--:B------:R-:W-:Y:S02]  /*3170*/  SHF.L.U32 R3, R3, R4.reuse, RZ ;  /* 0x0000000403037219 */ /* 0x080fe400000006ff */
[----:B------:R-:W-:Y:S01]  /*3180*/  SHF.L.U32 R0, R0, R4, RZ ;  /* 0x0000000400007219 */ /* 0x000fe200000006ff */
[----:B------:R-:W-:Y:S02]  /*3190*/  IMAD.SHL.U32 R4, R4, 0x20, RZ ;  /* 0x0000002004047824 */ /* 0x000fe400078e00ff */
[----:B------:R2:W-:Y:S04]  /*31a0*/  ATOMS.OR RZ, [UR5+0x14], R3 ;  /* 0x00001403ffff798c */ /* 0x0005e8000b000005 */
[----:B------:R2:W-:Y:S04]  /*31b0*/  ATOMS.OR RZ, [UR5+0x18], R0 ;  /* 0x00001800ffff798c */ /* 0x0005e8000b000005 */
[----:B------:R2:W-:Y:S01]  /*31c0*/  STS [UR6+0x130], R4 ;  /* 0x00013004ff007988 */ /* 0x0005e20008000806 */
[----:B------:R-:W-:Y:S05]  /*31d0*/  BRA `(.L_x_56) ;  /* 0x0000000000107947 */ /* 0x000fea0003800000 */
.L_x_55:
[----:B------:R-:W-:Y:S02]  /*31e0*/  MOV R0, 0xffffffff ;  /* 0xffffffff00007802 */ /* 0x000fe40000000f00 */
[----:B------:R-:W-:-:S03]  /*31f0*/  MOV R4, 0x3220 ;  /* 0x0000322000047802 */ /* 0x000fc60000000f00 */
[----:B------:R2:W-:Y:S04]  /*3200*/  STS [UR6+0x130], R0 ;  /* 0x00013000ff007988 */ /* 0x0005e80008000806 */
[----:B-12--5:R-:W-:Y:S05]  /*3210*/  CALL.REL.NOINC `($__internal_1_$__cuda_sm10x_tcgen05_guardrail_trap_phase_invalid_during_alloc) ;  /* 0x0000007000147944 */ /* 0x026fea0003c00000 */
.L_x_56:
[----:B------:R-:W-:Y:S05]  /*3220*/  WARPSYNC.ALL ;  /* 0x0000000000007948 */ /* 0x000fea0003800000 */
[----:B------:R-:W3:Y:S01]  /*3230*/  S2UR UR4, SR_CgaCtaId ;  /* 0x00000000000479c3 */ /* 0x000ee20000008800 */
[----:B------:R-:W-:Y:S01]  /*3240*/  UMOV UR26, 0x400 ;  /* 0x00000400001a7882 */ /* 0x000fe20000000000 */
[----:B------:R-:W-:-:S06]  /*3250*/  NOP ;  /* 0x0000000000007918 */ /* 0x000fcc0000000000 */
[----:B------:R-:W-:Y:S06]  /*3260*/  BAR.ARV 0x6, 0xa0 ;  /* 0x0182800000007b1d */ /* 0x000fec0000002000 */
[----:B------:R-:W4:Y:S01]  /*3270*/  LDCU UR5, c[0x0][0x38c] ;  /* 0x00007180ff0577ac */ /* 0x000f220008000800 */
[----:B------:R-:W-:Y:S01]  /*3280*/  LOP3.LUT R2, R2, 0xffff, RZ, 0xc0, !PT ;  /* 0x0000ffff02027812 */ /* 0x000fe200078ec0ff */
[----:B------:R-:W-:Y:S01]  /*3290*/  IMAD.MOV.U32 R11, RZ, RZ, 0x1 ;  /* 0x00000001ff0b7424 */ /* 0x000fe200078e00ff */
[----:B------:R-:W-:Y:S01]  /*32a0*/  CS2R R8, SRZ ;  /* 0x0000000000087805 */ /* 0x000fe2000001ff00 */
[----:B------:R-:W1:Y:S01]  /*32b0*/  LDCU UR7, c[0x0][0x38c] ;  /* 0x00007180ff0777ac */ /* 0x000e620008000800 */
[----:B------:R-:W-:Y:S01]  /*32c0*/  R2UR UR27, R2 ;  /* 0x00000000021b72ca */ /* 0x000fe200000e0000 */
[----:B------:R-:W-:Y:S01]  /*32d0*/  IMAD.MOV.U32 R10, RZ, RZ, RZ ;  /* 0x000000ffff0a7224 */ /* 0x000fe200078e00ff */
[----:B------:R-:W-:Y:S01]  /*32e0*/  UMOV UR30, URZ ;  /* 0x000000ff001e7c82 */ /* 0x000fe20008000000 */
[----:B------:R-:W-:Y:S01]  /*32f0*/  UMOV UR24, URZ ;  /* 0x000000ff00187c82 */ /* 0x000fe20008000000 */
[----:B---3--:R-:W-:Y:S01]  /*3300*/  ULEA UR26, UR4, UR26, 0x18 ;  /* 0x0000001a041a7291 */ /* 0x008fe2000f8ec0ff */
[----:B------:R-:W-:Y:S01]  /*3310*/  UMOV UR38, 0x0 ;  /* 0x0000000000267882 */ /* 0x000fe20000000000 */
[----:B------:R-:W-:-:S02]  /*3320*/  UMOV UR39, 0x4400010 ;  /* 0x0440001000277882 */ /* 0x000fc40000000000 */
[----:B------:R-:W-:Y:S02]  /*3330*/  UIADD3 UR4, UPT, UPT, UR26, 0x8800, URZ ;  /* 0x000088001a047890 */ /* 0x000fe4000fffe0ff */
[----:B------:R-:W-:Y:S02]  /*3340*/  UIADD3 UR6, UPT, UPT, UR26, 0xe800, URZ ;  /* 0x0000e8001a067890 */ /* 0x000fe4000fffe0ff */
[----:B----4-:R-:W-:Y:S01]  /*3350*/  UIADD3 UR5, UPT, UPT, UR5, 0x3f, URZ ;  /* 0x0000003f05057890 */ /* 0x010fe2000fffe0ff */
[----:B--2---:R-:W2:Y:S01]  /*3360*/  LDS R0, [UR26+0x130] ;  /* 0x0001301aff007984 */ /* 0x004ea20008000800 */
[----:B-1----:R-:W-:Y:S01]  /*3370*/  UMOV UR36, 0x0 ;  /* 0x0000000000247882 */ /* 0x002fe20000000000 */
[----:B------:R-:W-:Y:S01]  /*3380*/  UMOV UR37, 0x4400010 ;  /* 0x0440001000257882 */ /* 0x000fe20000000000 */
[----:B------:R-:W-:Y:S02]  /*3390*/  USHF.R.S32.HI UR40, URZ, 0x1f, UR5 ;  /* 0x0000001fff287899 */ /* 0x000fe40008011405 */
[----:B------:R-:W-:-:S02]  /*33a0*/  UISETP.GE.AND UP4, UPT, UR7, 0x1, UPT ;  /* 0x000000010700788c */ /* 0x000fc4000bf86270 */
[----:B------:R-:W-:Y:S02]  /*33b0*/  ULEA.HI UR40, UR40, UR5, URZ, 0x6 ;  /* 0x0000000528287291 */ /* 0x000fe4000f8f30ff */
[----:B------:R-:W-:Y:S02]  /*33c0*/  USHF.R.U32.HI UR5, URZ, 0x4, UR4 ;  /* 0x00000004ff057899 */ /* 0x000fe40008011604 */
[----:B------:R-:W-:Y:S02]  /*33d0*/  USHF.R.S32.HI UR40, URZ, 0x6, UR40 ;  /* 0x00000006ff287899 */ /* 0x000fe40008011428 */
[----:B------:R-:W-:Y:S02]  /*33e0*/  USHF.R.U32.HI UR4, URZ, 0x4, UR6 ;  /* 0x00000004ff047899 */ /* 0x000fe40008011606 */
[----:B------:R-:W-:Y:S02]  /*33f0*/  UISETP.LT.AND UP0, UPT, UR40, 0x1, UPT ;  /* 0x000000012800788c */ /* 0x000fe4000bf01270 */
[----:B------:R-:W-:-:S02]  /*3400*/  ULOP3.LUT UR5, UR5, 0x3fff, URZ, 0xc0, !UPT ;  /* 0x00003fff05057892 */ /* 0x000fc4000f8ec0ff */
[----:B------:R-:W-:Y:S02]  /*3410*/  ULOP3.LUT UR4, UR4, 0x3fff, URZ, 0xc0, !UPT ;  /* 0x00003fff04047892 */ /* 0x000fe4000f8ec0ff */
[----:B------:R-:W-:Y:S02]  /*3420*/  USEL UR41, UR40, 0x1, !UP0 ;  /* 0x0000000128297887 */ /* 0x000fe4000c000000 */
[----:B------:R-:W-:Y:S02]  /*3430*/  ULOP3.LUT UR28, UR5, 0x10000, URZ, 0xfc, !UPT ;  /* 0x00010000051c7892 */ /* 0x000fe4000f8efcff */
[----:B------:R-:W-:Y:S02]  /*3440*/  ULOP3.LUT UR29, UR4, 0x10000, URZ, 0xfc, !UPT ;  /* 0x00010000041d7892 */ /* 0x000fe4000f8efcff */
[----:B------:R-:W-:Y:S01]  /*3450*/  UIADD3 UR41, UPT, UPT, -UR41, URZ, URZ ;  /* 0x000000ff29297290 */ /* 0x000fe2000fffe1ff */
[----:B------:R-:W-:Y:S01]  /*3460*/  UMOV UR34, 0x0 ;  /* 0x0000000000227882 */ /* 0x000fe20000000000 */
[----:B------:R-:W-:Y:S01]  /*3470*/  UMOV UR35, 0x4400010 ;  /* 0x0440001000237882 */ /* 0x000fe20000000000 */
[----:B------:R-:W-:Y:S01]  /*3480*/  UMOV UR32, 0x0 ;  /* 0x0000000000207882 */ /* 0x000fe20000000000 */
[----:B------:R-:W-:Y:S01]  /*3490*/  UMOV UR33, 0x4400010 ;  /* 0x0440001000217882 */ /* 0x000fe20000000000 */
[----:B--2---:R-:W-:-:S15]  /*34a0*/  R2UR UR42, R0 ;  /* 0x00000000002a72ca */ /* 0x004fde00000e0000 */
.L_x_65:
[----:B------:R-:W-:Y:S02]  /*34b0*/  LEA R0, R10, UR26, 0x3 ;  /* 0x0000001a0a007c11 */ /* 0x000fe4000f8e18ff */
[----:B------:R-:W-:Y:S02]  /*34c0*/  SHF.L.U32 R5, R9, 0x1f, RZ ;  /* 0x0000001f09057819 */ /* 0x000fe400000006ff */
[----:B------:R-:W-:Y:S01]  /*34d0*/  PLOP3.LUT P0, PT, PT, PT, UP4, 0x80, 0x8 ;  /* 0x000000000008781c */ /* 0x000fe20003f0f048 */
[----:B------:R-:W-:Y:S01]  /*34e0*/  VIADD R3, R0, 0x90 ;  /* 0x0000009000037836 */ /* 0x000fe20000000000 */
[----:B-1----:R-:W1:Y:S02]  /*34f0*/  SYNCS.PHASECHK.TRANS64.TRYWAIT P1, [R0+URZ+0x80], R5 ;  /* 0x00008005000075a7 */ /* 0x002e6400080211ff */
[----:B-1-3--:R-:W-:Y:S09]  /*3500*/  @!P1 BRA `(.L_x_59) ;  /* 0x0000006400589947 */ /* 0x00aff20003800000 */
.L_x_150:
[----:B------:R-:W-:Y:S01]  /*3510*/  LEA R4, R10, UR26, 0x4 ;  /* 0x0000001a0a047c11 */ /* 0x000fe2000f8e20ff */
[----:B------:R-:W-:Y:S01]  /*3520*/  @UP4 ULEA UR4, UR24, UR26, 0x3 ;  /* 0x0000001a18044291 */ /* 0x000fe2000f8e18ff */
[----:B------:R-:W-:Y:S01]  /*3530*/  PLOP3.LUT P2, PT, PT, PT, PT, 0x80, 0x8 ;  /* 0x000000000008781c */ /* 0x000fe20003f4f070 */
[----:B------:R-:W-:Y:S01]  /*3540*/  ULEA UR31, UR30, UR26, 0x3 ;  /* 0x0000001a1e1f7291 */ /* 0x000fe2000f8e18ff */
[----:B------:R-:W-:Y:S02]  /*3550*/  PRMT R3, RZ, 0x654, R3 ;  /* 0x00000654ff037816 */ /* 0x000fe40000000003 */
[----:B-1----:R-:W1:Y:S01]  /*3560*/  LDS.128 R4, [R4+0x110] ;  /* 0x0001100004047984 */ /* 0x002e620000000c00 */
[----:B------:R-:W-:Y:S02]  /*3570*/  @P0 SHF.L.U32 R2, R8, 0x1f, RZ ;  /* 0x0000001f08020819 */ /* 0x000fe400000006ff */
[----:B------:R-:W-:Y:S01]  /*3580*/  SHF.L.U32 R0, R11, 0x1f, RZ ;  /* 0x0000001f0b007819 */ /* 0x000fe200000006ff */
[----:B------:R-:W-:Y:S01]  /*3590*/  @!PT LDS RZ, [RZ] ;  /* 0x00000000fffff984 */ /* 0x000fe20000000800 */
[----:B------:R-:W-:Y:S01]  /*35a0*/  @!PT LDS RZ, [RZ] ;  /* 0x00000000fffff984 */ /* 0x000fe20000000800 */
[----:B------:R-:W-:Y:S01]  /*35b0*/  @!PT LDS RZ, [RZ] ;  /* 0x00000000fffff984 */ /* 0x000fe20000000800 */
[----:B------:R-:W-:Y:S01]  /*35c0*/  @!PT LDS RZ, [RZ] ;  /* 0x00000000fffff984 */ /* 0x000fe20000000800 */
[----:B------:R2:W-:Y:S06]  /*35d0*/  MEMBAR.ALL.CTA ;  /* 0x0000000000007992 */ /* 0x0005ec0000008000 */
[----:B--2---:R-:W2:Y:S02]  /*35e0*/  FENCE.VIEW.ASYNC.S ;  /* 0x00000000000073c6 */ /* 0x004ea40000000000 */
[----:B--2---:R2:W-:Y:S01]  /*35f0*/  SYNCS.ARRIVE.TRANS64.RED.A1T0 RZ, [R3+URZ], RZ ;  /* 0x000000ff03ff79a7 */ /* 0x0045e200081004ff */
[----:B------:R2:W3:Y:S01]  /*3600*/  @P0 SYNCS.PHASECHK.TRANS64.TRYWAIT P2, [UR4], R2 ;  /* 0x00000002ff0005a7 */ /* 0x0004e20008041104 */
[----:B------:R-:W-:Y:S01]  /*3610*/  ULEA.HI UR4, UR30, UR30, URZ, 0x1 ;  /* 0x0000001e1e047291 */ /* 0x000fe2000f8f08ff */
[----:B-1----:R-:W-:-:S03]  /*3620*/  LOP3.LUT P1, RZ, R6, 0x1, RZ, 0xc0, !PT ;  /* 0x0000000106ff7812 */ /* 0x002fc6000782c0ff */
[----:B------:R-:W-:Y:S02]  /*3630*/  USHF.L.U32 UR11, UR4, 0x7, URZ ;  /* 0x00000007040b7899 */ /* 0x000fe400080006ff */
[----:B------:R-:W-:Y:S02]  /*3640*/  ULOP3.LUT UR4, UR4, 0xffe, URZ, 0xc0, !UPT ;  /* 0x00000ffe04047892 */ /* 0x000fe4000f8ec0ff */
[----:B------:R-:W-:Y:S02]  /*3650*/  ULOP3.LUT UR11, UR11, 0xffffff00, URZ, 0xc0, !UPT ;  /* 0xffffff000b0b7892 */ /* 0x000fe4000f8ec0ff */
[----:B------:R-:W-:Y:S02]  /*3660*/  UIADD3 UR4, UPT, UPT, -UR4, UR30, URZ ;  /* 0x0000001e04047290 */ /* 0x000fe4000fffe1ff */
[----:B------:R-:W-:Y:S01]  /*3670*/  UIADD3 UR11, UPT, UPT, UR42, UR11, URZ ;  /* 0x0000000b2a0b7290 */ /* 0x000fe2000fffe0ff */
[----:B------:R-:W1:Y:S03]  /*3680*/  SYNCS.PHASECHK.TRANS64.TRYWAIT P0, [UR31+0xc0], R0 ;  /* 0x0000c000ff0075a7 */ /* 0x000e66000800111f */
[----:B------:R-:W-:Y:S01]  /*3690*/  ULEA UR11, UR4, UR11, 0x14 ;  /* 0x0000000b040b7291 */ /* 0x000fe2000f8ea0ff */
[----:B-123--:R-:W-:Y:S11]  /*36a0*/  @!P0 BRA `(.L_x_60) ;  /* 0x0000006400048947 */ /* 0x00eff60003800000 */
.L_x_152:
[----:B------:R-:W-:Y:S01]  /*36b0*/  IADD3 R10, PT, PT, R10, 0x1, RZ ;  /* 0x000000010a0a7810 */ /* 0x000fe20007ffe0ff */
[----:B------:R-:W-:Y:S06]  /*36c0*/  BRA.U !UP4, `(.L_x_61) ;  /* 0x000000010cc07547 */ /* 0x000fec000b800000 */
[----:B------:R-:W-:Y:S01]  /*36d0*/  UPLOP3.LUT UP2, UPT, UPT, UPT, UPT, 0x40, 0x4 ;  /* 0x000000000004789c */ /* 0x000fe20003f4e870 */
[----:B------:R-:W-:Y:S01]  /*36e0*/  UMOV UR23, UR41 ;  /* 0x0000002900177c82 */ /* 0x000fe20008000000 */
[----:B------:R-:W-:Y:S01]  /*36f0*/  UMOV UR22, UR40 ;  /* 0x0000002800167c82 */ /* 0x000fe20008000000 */
[----:B------:R-:W-:-:S08]  /*3700*/  UMOV UR10, UR24 ;  /* 0x00000018000a7c82 */ /* 0x000fd00008000000 */
.L_x_64:
[----:B------:R-:W-:Y:S02]  /*3710*/  UIADD3 UR23, UPT, UPT, UR23, 0x1, URZ ;  /* 0x0000000117177890 */ /* 0x000fe4000fffe0ff */
[----:B--2---:R-:W-:Y:S02]  /*3720*/  ULEA UR5, UR10, UR26, 0x3 ;  /* 0x0000001a0a057291 */ /* 0x004fe4000f8e18ff */
[----:B------:R-:W-:Y:S01]  /*3730*/  UISETP.NE.AND UP3, UPT, UR23, URZ, UPT ;  /* 0x000000ff1700728c */ /* 0x000fe2000bf65270 */
[----:B---3--:R-:W-:Y:S10]  /*3740*/  @P2 BRA `(.L_x_62) ;  /* 0x00000000000c2947 */ /* 0x008ff40003800000 */
[----:B-1----:R-:W-:Y:S04]  /*3750*/  SHF.L.U32 R3, R8, 0x1f, RZ ;  /* 0x0000001f08037819 */ /* 0x002fe800000006ff */
[----:B------:R-:W1:Y:S02]  /*3760*/  SYNCS.PHASECHK.TRANS64.TRYWAIT P0, [UR5], R3 ;  /* 0x00000003ff0075a7 */ /* 0x000e640008001105 */
[----:B-1----:R-:W-:Y:S05]  /*3770*/  @!P0 BRA `(.L_x_63) ;  /* 0x0000006000e88947 */ /* 0x002fea0003800000 */
.L_x_62:
[----:B------:R-:W-:Y:S01]  /*3780*/  UISETP.NE.AND UP0, UPT, UR22, 0x1, UPT ;  /* 0x000000011600788c */ /* 0x000fe2000bf05270 */
[----:B------:R-:W-:Y:S01]  /*3790*/  PLOP3.LUT P2, PT, PT, PT, PT, 0x80, 0x8 ;  /* 0x000000000008781c */ /* 0x000fe20003f4f070 */
[----:B------:R-:W-:Y:S02]  /*37a0*/  UIADD3 UR4, UPT, UPT, UR10, 0x1, URZ ;  /* 0x000000010a047890 */ /* 0x000fe4000fffe0ff */
[----:B------:R-:W-:Y:S02]  /*37b0*/  UIADD3 UR25, UPT, UPT, UR5, 0x18, URZ ;  /* 0x0000001805197890 */ /* 0x000fe4000fffe0ff */
[----:B------:R-:W-:Y:S01]  /*37c0*/  UISETP.NE.AND UP1, UPT, UR4, 0x3, UPT ;  /* 0x000000030400788c */ /* 0x000fe2000bf25270 */
[----:B------:R-:W-:Y:S01]  /*37d0*/  PLOP3.LUT P0, PT, PT, PT, UP0, 0x80, 0x8 ;  /* 0x000000000008781c */ /* 0x000fe20003f0f008 */
[----:B------:R-:W-:Y:S02]  /*37e0*/  UIADD3 UR22, UPT, UPT, UR22, -0x1, URZ ;  /* 0xffffffff16167890 */ /* 0x000fe4000fffe0ff */
[----:B------:R-:W-:Y:S02]  /*37f0*/  USEL UR6, URZ, 0x1, UP1 ;  /* 0x00000001ff067887 */ /* 0x000fe40008800000 */
[----:B------:R-:W-:Y:S01]  /*3800*/  USEL UR24, UR4, URZ, UP1 ;  /* 0x000000ff04187287 */ /* 0x000fe20008800000 */
[----:B------:R-:W-:Y:S01]  /*3810*/  UMOV UR7, 0x40004040 ;  /* 0x4000404000077882 */ /* 0x000fe20000000000 */
[----:B------:R-:W-:Y:S02]  /*3820*/  UMOV UR5, 0x40004040 ;  /* 0x4000404000057882 */ /* 0x000fe40000000000 */
[----:B------:R-:W-:Y:S01]  /*3830*/  @UP0 ULEA UR4, UR24, UR26, 0x3 ;  /* 0x0000001a18040291 */ /* 0x000fe2000f8e18ff */
[----:B------:R-:W-:Y:S01]  /*3840*/  LOP3.LUT R8, R8, UR6, RZ, 0x3c, !PT ;  /* 0x0000000608087c12 */ /* 0x000fe2000f8e3cff */
[----:B------:R-:W-:Y:S01]  /*3850*/  ULEA UR6, UR10, UR29, 0xb ;  /* 0x0000001d0a067291 */ /* 0x000fe2000f8e58ff */
[----:B------:R-:W-:Y:S02]  /*3860*/  UMOV UR21, 0x40004040 ;  /* 0x4000404000157882 */ /* 0x000fe40000000000 */
[----:B-1----:R-:W-:Y:S01]  /*3870*/  @P0 SHF.L.U32 R0, R8, 0x1f, RZ ;  /* 0x0000001f08000819 */ /* 0x002fe200000006ff */
[----:B------:R-:W-:Y:S02]  /*3880*/  UIADD3 UR20, UPT, UPT, UR6, 0x2, URZ ;  /* 0x0000000206147890 */ /* 0x000fe4000fffe0ff */
[----:B------:R-:W-:Y:S01]  /*3890*/  UIADD3 UR16, UPT, UPT, UR6, 0x4, URZ ;  /* 0x0000000406107890 */ /* 0x000fe2000fffe0ff */
[----:B------:R2:W3:Y:S01]  /*38a0*/  @P0 SYNCS.PHASECHK.TRANS64.TRYWAIT P2, [UR4], R0 ;  /* 0x00000000ff0005a7 */ /* 0x0004e20008041104 */
[----:B------:R-:W-:Y:S02]  /*38b0*/  ULEA UR4, UR10, UR28, 0x9 ;  /* 0x0000001c0a047291 */ /* 0x000fe4000f8e48ff */
[----:B------:R-:W-:Y:S02]  /*38c0*/  UIADD3 UR12, UPT, UPT, UR6, 0x6, URZ ;  /* 0x00000006060c7890 */ /* 0x000fe4000fffe0ff */
[----:B------:R-:W-:Y:S02]  /*38d0*/  UIADD3 UR18, UPT, UPT, UR4, 0x2, URZ ;  /* 0x0000000204127890 */ /* 0x000fe4000fffe0ff */
[----:B------:R-:W-:Y:S02]  /*38e0*/  UIADD3 UR14, UPT, UPT, UR4, 0x4, URZ ;  /* 0x00000004040e7890 */ /* 0x000fe4000fffe0ff */
[----:B------:R-:W-:Y:S01]  /*38f0*/  UIADD3 UR8, UPT, UPT, UR4, 0x6, URZ ;  /* 0x0000000604087890 */ /* 0x000fe2000fffe0ff */
[----:B------:R2:W-:Y:S01]  /*3900*/  UTCHMMA gdesc[UR4], gdesc[UR6], tmem[UR11], tmem[UR38], idesc[UR39], UP2 ;  /* 0x00ff2606040075ea */ /* 0x0005e2000900000b */
[----:B------:R-:W-:Y:S01]  /*3910*/  UPLOP3.LUT UP2, UPT, UPT, UPT, UPT, 0x80, 0x8 ;  /* 0x000000000008789c */ /* 0x000fe20003f4f070 */
[----:B------:R-:W-:Y:S01]  /*3920*/  UMOV UR19, 0x40004040 ;  /* 0x4000404000137882 */ /* 0x000fe20000000000 */
[----:B------:R-:W-:Y:S01]  /*3930*/  UMOV UR17, 0x40004040 ;  /* 0x4000404000117882 */ /* 0x000fe20000000000 */
[----:B------:R2:W-:Y:S01]  /*3940*/  UTCHMMA gdesc[UR18], gdesc[UR20], tmem[UR11], tmem[UR36], idesc[UR37], UPT ;  /* 0x00ff2414120075ea */ /* 0x0005e2000b80000b */
[----:B------:R-:W-:Y:S01]  /*3950*/  UMOV UR15, 0x40004040 ;  /* 0x40004040000f7882 */ /* 0x000fe20000000000 */
[----:B------:R-:W-:Y:S01]  /*3960*/  UMOV UR13, 0x40004040 ;  /* 0x40004040000d7882 */ /* 0x000fe20000000000 */
[----:B------:R-:W-:Y:S01]  /*3970*/  UMOV UR9, 0x40004040 ;  /* 0x4000404000097882 */ /* 0x000fe20000000000 */
[----:B------:R2:W-:Y:S01]  /*3980*/  UTCHMMA gdesc[UR14], gdesc[UR16], tmem[UR11], tmem[UR34], idesc[UR35], UPT ;  /* 0x00ff22100e0075ea */ /* 0x0005e2000b80000b */
[----:B------:R2:W-:Y:S01]  /*3990*/  UTCHMMA gdesc[UR8], gdesc[UR12], tmem[UR11], tmem[UR32], idesc[UR33], UPT ;  /* 0x00ff200c080075ea */ /* 0x0005e2000b80000b */
[----:B------:R2:W-:Y:S01]  /*39a0*/  UTCBAR.MULTICAST [UR25], URZ, UR27 ;  /* 0x000000ff190073e9 */ /* 0x0005e2000800081b */
[----:B------:R-:W-:Y:S01]  /*39b0*/  UMOV UR10, UR24 ;  /* 0x00000018000a7c82 */ /* 0x000fe20008000000 */
[----:B------:R-:W-:Y:S05]  /*39c0*/  BRA.U UP3, `(.L_x_64) ;  /* 0xfffffffd03507547 */ /* 0x000fea000b83ffff */
.L_x_61:
[----:B--2---:R-:W-:Y:S01]  /*39d0*/  UIADD3 UR4, UPT, UPT, UR30, 0x1, URZ ;  /* 0x000000011e047890 */ /* 0x004fe2000fffe0ff */
[C---:B------:R-:W-:Y:S01]  /*39e0*/  ISETP.NE.AND P0, PT, R10.reuse, 0x2, PT ;  /* 0x000000020a00780c */ /* 0x040fe20003f05270 */
[----:B------:R-:W-:Y:S02]  /*39f0*/  UIADD3 UR5, UPT, UPT, UR31, 0xa0, URZ ;  /* 0x000000a01f057890 */ /* 0x000fe4000fffe0ff */
[----:B------:R-:W-:Y:S01]  /*3a00*/  UISETP.NE.AND UP0, UPT, UR4, 0x4, UPT ;  /* 0x000000040400788c */ /* 0x000fe2000bf05270 */
[----:B-1----:R-:W-:Y:S02]  /*3a10*/  SEL R0, RZ, 0x1, P0 ;  /* 0x00000001ff007807 */ /* 0x002fe40000000000 */
[----:B------:R-:W-:Y:S01]  /*3a20*/  SEL R10, R10, RZ, P0 ;  /* 0x000000ff0a0a7207 */ /* 0x000fe20000000000 */
[----:B------:R-:W-:Y:S01]  /*3a30*/  USEL UR6, URZ, 0x1, UP0 ;  /* 0x00000001ff067887 */ /* 0x000fe20008000000 */
[----:B------:R-:W-:Y:S01]  /*3a40*/  LOP3.LUT R9, R9, R0, RZ, 0x3c, !PT ;  /* 0x0000000009097212 */ /* 0x000fe200078e3cff */
[----:B------:R-:W-:Y:S01]  /*3a50*/  USEL UR30, UR4, URZ, UP0 ;  /* 0x000000ff041e7287 */ /* 0x000fe20008000000 */
[----:B------:R1:W-:Y:S03]  /*3a60*/  UTCBAR [UR5], URZ ;  /* 0x000000ff050073e9 */ /* 0x0003e600080000ff */
[----:B------:R-:W-:Y:S01]  /*3a70*/  LOP3.LUT R11, R11, UR6, RZ, 0x3c, !PT ;  /* 0x000000060b0b7c12 */ /* 0x000fe2000f8e3cff */
[----:B------:R-:W-:Y:S07]  /*3a80*/  @P1 BRA `(.L_x_65) ;  /* 0xfffffff800881947 */ /* 0x000fee000383ffff */
[----:B------:R-:W2:Y:S01]  /*3a90*/  S2UR UR8, SR_CgaCtaId ;  /* 0x00000000000879c3 */ /* 0x000ea20000008800 */
[----:B------:R-:W-:Y:S01]  /*3aa0*/  ELECT P0, URZ, PT ;  /* 0x0000000000ff782f */ /* 0x000fe20003800000 */
[----:B------:R-:W-:Y:S01]  /*3ab0*/  IMAD.MOV.U32 R0, RZ, RZ, 0x1 ;  /* 0x00000001ff007424 */ /* 0x000fe200078e00ff */
[----:B------:R-:W-:Y:S01]  /*3ac0*/  UIADD3 UR26, UPT, UPT, UR26, 0xc0, URZ ;  /* 0x000000c01a1a7890 */ /* 0x000fe2000fffe0ff */
[----:B------:R-:W-:Y:S01]  /*3ad0*/  SHF.L.U32 R3, R11, 0x1f, RZ ;  /* 0x0000001f0b037819 */ /* 0x000fe200000006ff */
[----:B------:R-:W-:-:S03]  /*3ae0*/  UMOV UR4, 0x40 ;  /* 0x0000004000047882 */ /* 0x000fc60000000000 */
[----:B------:R-:W-:Y:S01]  /*3af0*/  UVIRTCOUNT.DEALLOC.SMPOOL 0x80 ;  /* 0x000000800000784c */ /* 0x000fe20000000000 */
[----:B--2---:R-:W-:Y:S02]  /*3b00*/  ULEA UR8, UR8, UR4, 0x18 ;  /* 0x0000000408087291 */ /* 0x004fe4000f8ec0ff */
[----:B------:R-:W-:-:S07]  /*3b10*/  ULEA UR4, UR30, UR26, 0x3 ;  /* 0x0000001a1e047291 */ /* 0x000fce000f8e18ff */
[----:B------:R2:W-:Y:S02]  /*3b20*/  @P0 STS.U8 [UR8+0x1c], R0 ;  /* 0x00001c00ff000988 */ /* 0x0005e40008000008 */
[----:B------:R-:W4:Y:S02]  /*3b30*/  SYNCS.PHASECHK.TRANS64.TRYWAIT P0, [UR4], R3 ;  /* 0x00000003ff0075a7 */ /* 0x000f240008001104 */
[----:B--2-4-:R-:W-:Y:S05]  /*3b40*/  @!P0 BRA `(.L_x_66) ;  /* 0x00000060000c8947 */ /* 0x014fea0003800000 */
.L_x_155:
[----:B------:R-:W-:-:S04]  /*3b50*/  UIADD3 UR4, UPT, UPT, UR30, 0x1, URZ ;  /* 0x000000011e047890 */ /* 0x000fc8000fffe0ff */
[----:B------:R-:W-:-:S04]  /*3b60*/  UISETP.NE.AND UP0, UPT, UR4, 0x4, UPT ;  /* 0x000000040400788c */ /* 0x000fc8000bf05270 */
[----:B------:R-:W-:Y:S02]  /*3b70*/  USEL UR6, URZ, 0x1, UP0 ;  /* 0x00000001ff067887 */ /* 0x000fe40008000000 */
[----:B------:R-:W-:-:S04]  /*3b80*/  USEL UR4, UR4, URZ, UP0 ;  /* 0x000000ff04047287 */ /* 0x000fc80008000000 */
[----:B-1----:R-:W-:Y:S01]  /*3b90*/  ULEA UR5, UR4, UR26, 0x3 ;  /* 0x0000001a04057291 */ /* 0x002fe2000f8e18ff */
[----:B------:R-:W-:-:S04]  /*3ba0*/  LOP3.LUT R2, R11, UR6, RZ, 0x3c, !PT ;  /* 0x000000060b027c12 */ /* 0x000fc8000f8e3cff */
[----:B--2---:R-:W-:-:S04]  /*3bb0*/  SHF.L.U32 R3, R2, 0x1f, RZ ;  /* 0x0000001f02037819 */ /* 0x004fc800000006ff */
[----:B------:R-:W1:Y:S02]  /*3bc0*/  SYNCS.PHASECHK.TRANS64.TRYWAIT P0, [UR5], R3 ;  /* 0x00000003ff0075a7 */ /* 0x000e640008001105 */
[----:B-1----:R-:W-:Y:S05]  /*3bd0*/  @!P0 BRA `(.L_x_67) ;  /* 0x0000006000008947 */ /* 0x002fea0003800000 */
.L_x_157:
        /* <DEDUP_REMOVED lines=9> */
.L_x_159:
[----:B------:R-:W-:-:S04]  /*3c70*/  UIADD3 UR4, UPT, UPT, UR4, 0x1, URZ ;  /* 0x0000000104047890 */ /* 0x000fc8000fffe0ff */
[----:B------:R-:W-:-:S04]  /*3c80*/  UISETP.NE.AND UP0, UPT, UR4, 0x4, UPT ;  /* 0x000000040400788c */ /* 0x000fc8000bf05270 */
[----:B------:R-:W-:Y:S02]  /*3c90*/  USEL UR5, URZ, 0x1, UP0 ;  /* 0x00000001ff057887 */ /* 0x000fe40008000000 */
[----:B------:R-:W-:-:S04]  /*3ca0*/  USEL UR4, UR4, URZ, UP0 ;  /* 0x000000ff04047287 */ /* 0x000fc80008000000 */
[----:B------:R-:W-:Y:S01]  /*3cb0*/  ULEA UR4, UR4, UR26, 0x3 ;  /* 0x0000001a04047291 */ /* 0x000fe2000f8e18ff */
[----:B-1----:R-:W-:-:S04]  /*3cc0*/  LOP3.LUT R3, R2, UR5, RZ, 0x3c, !PT ;  /* 0x0000000502037c12 */ /* 0x002fc8000f8e3cff */
[----:B------:R-:W-:-:S04]  /*3cd0*/  SHF.L.U32 R3, R3, 0x1f, RZ ;  /* 0x0000001f03037819 */ /* 0x000fc800000006ff */
[----:B------:R-:W1:Y:S02]  /*3ce0*/  SYNCS.PHASECHK.TRANS64.TRYWAIT P0, [UR4], R3 ;  /* 0x00000003ff0075a7 */ /* 0x000e640008001104 */
[----:B-1----:R-:W-:Y:S05]  /*3cf0*/  @!P0 BRA `(.L_x_69) ;  /* 0x0000005c00e88947 */ /* 0x002fea0003800000 */
.L_x_161:
[----:B------:R-:W-:Y:S01]  /*3d00*/  NOP ;  /* 0x0000000000007918 */ /* 0x000fe20000000000 */
[----:B-1----:R-:W1:Y:S01]  /*3d10*/  LDS R0, [UR8+0x14] ;  /* 0x00001408ff007984 */ /* 0x002e620008000800 */
[----:B------:R-:W-:Y:S01]  /*3d20*/  ULOP3.LUT UR4, UR42, 0xffff, URZ, 0xc0, !UPT ;  /* 0x0000ffff2a047892 */ /* 0x000fe2000f8ec0ff */
[----:B------:R-:W-:Y:S01]  /*3d30*/  UMOV UR5, 0xffff ;  /* 0x0000ffff00057882 */ /* 0x000fe20000000000 */
[----:B------:R-:W-:Y:S02]  /*3d40*/  UMOV UR6, 0x1 ;  /* 0x0000000100067882 */ /* 0x000fe40000000000 */
[----:B------:R-:W-:-:S04]  /*3d50*/  USHF.R.U32.HI UR4, URZ, 0x5, UR4 ;  /* 0x00000005ff047899 */ /* 0x000fc80008011604 */
[----:B------:R-:W-:Y:S02]  /*3d60*/  USHF.L.U32 UR5, UR5, UR4, URZ ;  /* 0x0000000405057299 */ /* 0x000fe400080006ff */
[----:B------:R-:W-:-:S04]  /*3d70*/  USHF.L.U32 UR4, UR6, UR4, URZ ;  /* 0x0000000406047299 */ /* 0x000fc800080006ff */
[----:B-1----:R-:W-:-:S04]  /*3d80*/  LOP3.LUT R0, R0, UR5, RZ, 0xc0, !PT ;  /* 0x0000000500007c12 */ /* 0x002fc8000f8ec0ff */
[----:B------:R-:W-:-:S13]  /*3d90*/  ISETP.NE.AND P0, PT, R0, UR5, PT ;  /* 0x0000000500007c0c */ /* 0x000fda000bf05270 */
[----:B------:R-:W-:Y:S05]  /*3da0*/  @P0 BRA `(.L_x_70) ;  /* 0x0000000000580947 */ /* 0x000fea0003800000 */
[----:B------:R-:W1:Y:S02]  /*3db0*/  LDS R0, [UR8+0x18] ;  /* 0x00001808ff007984 */ /* 0x000e640008000800 */
[----:B-1----:R-:W-:-:S04]  /*3dc0*/  LOP3.LUT R0, R0, UR4, RZ, 0xc0, !PT ;  /* 0x0000000400007c12 */ /* 0x002fc8000f8ec0ff */
[----:B------:R-:W-:-:S13]  /*3dd0*/  ISETP.NE.AND P0, PT, R0, UR4, PT ;  /* 0x0000000400007c0c */ /* 0x000fda000bf05270 */
[----:B------:R-:W-:Y:S05]  /*3de0*/  @P0 BRA `(.L_x_71) ;  /* 0x00000000003c0947 */ /* 0x000fea0003800000 */
[----:B------:R-:W1:Y:S01]  /*3df0*/  S2R R2, SR_LANEID ;  /* 0x0000000000027919 */ /* 0x000e620000000000 */
[----:B------:R-:W-:Y:S01]  /*3e00*/  ULOP3.LUT UR5, URZ, UR5, URZ, 0x33, !UPT ;  /* 0x00000005ff057292 */ /* 0x000fe2000f8e33ff */
[----:B------:R-:W-:Y:S01]  /*3e10*/  LOP3.LUT R4, RZ, UR4, RZ, 0x33, !PT ;  /* 0x00000004ff047c12 */ /* 0x000fe2000f8e33ff */
[----:B------:R-:W-:Y:S02]  /*3e20*/  VOTEU.ANY UR4, UPT, PT ;  /* 0x0000000000047886 */ /* 0x000fe400038e0100 */
[----:B------:R-:W-:Y:S01]  /*3e30*/  UFLO.U32 UR4, UR4 ;  /* 0x00000004000472bd */ /* 0x000fe200080e0000 */
[----:B------:R-:W2:Y:S01]  /*3e40*/  REDUX UR6, R4 ;  /* 0x00000000040673c4 */ /* 0x000ea20000000000 */
[----:B------:R-:W-:-:S06]  /*3e50*/  IMAD.U32 R0, RZ, RZ, UR5 ;  /* 0x00000005ff007e24 */ /* 0x000fcc000f8e00ff */
[----:B------:R4:W-:Y:S01]  /*3e60*/  UTCATOMSWS.AND URZ, UR5 ;  /* 0x0000000500ff79e3 */ /* 0x0009e20008000000 */
[----:B------:R-:W3:Y:S01]  /*3e70*/  REDUX UR7, R0 ;  /* 0x00000000000773c4 */ /* 0x000ee20000000000 */
[----:B-1----:R-:W-:Y:S01]  /*3e80*/  ISETP.EQ.U32.AND P0, PT, R2, UR4, PT ;  /* 0x0000000402007c0c */ /* 0x002fe2000bf02070 */
[----:B--2---:R-:W-:Y:S01]  /*3e90*/  IMAD.U32 R2, RZ, RZ, UR6 ;  /* 0x00000006ff027e24 */ /* 0x004fe2000f8e00ff */
[----:B---3--:R-:W-:-:S11]  /*3ea0*/  MOV R3, UR7 ;  /* 0x0000000700037c02 */ /* 0x008fd60008000f00 */
[----:B------:R4:W-:Y:S04]  /*3eb0*/  @P0 ATOMS.AND RZ, [UR8+0x14], R3 ;  /* 0x00001403ffff098c */ /* 0x0009e8000a800008 */
[----:B------:R4:W-:Y:S01]  /*3ec0*/  @P0 ATOMS.AND RZ, [UR8+0x18], R2 ;  /* 0x00001802ffff098c */ /* 0x0009e2000a800008 */
[----:B------:R-:W-:Y:S05]  /*3ed0*/  BRA `(.L_x_72) ;  /* 0x0000000000147947 */ /* 0x000fea0003800000 */
.L_x_71:
[----:B------:R-:W-:Y:S02]  /*3ee0*/  MOV R2, 0x3f00 ;  /* 0x00003f0000027802 */ /* 0x000fe40000000f00 */
[----:B---3-5:R-:W-:Y:S05]  /*3ef0*/  CALL.REL.NOINC `($__internal_0_$__cuda_sm10x_tcgen05_guardrail_trap_col_being_dealloced_not_returned_by_alloc) ;  /* 0x0000006000d07944 */ /* 0x028fea0003c00000 */
[----:B------:R-:W-:Y:S05]  /*3f00*/  BRA `(.L_x_72) ;  /* 0x0000000000087947 */ /* 0x000fea0003800000 */
.L_x_70:
[----:B------:R-:W-:Y:S02]  /*3f10*/  MOV R2, 0x3f30 ;  /* 0x00003f3000027802 */ /* 0x000fe40000000f00 */
[----:B---3-5:R-:W-:Y:S05]  /*3f20*/  CALL.REL.NOINC `($__internal_2_$__cuda_sm10x_tcgen05_guardrail_trap_unallocated_columns_being_dealloced) ;  /* 0x0000006000dc7944 */ /* 0x028fea0003c00000 */
.L_x_72:
[----:B------:R-:W-:Y:S01]  /*3f30*/  NOP ;  /* 0x0000000000007918 */ /* 0x000fe20000000000 */
[----:B----4-:R-:W-:Y:S05]  /*3f40*/  EXIT ;  /* 0x000000000000794d */ /* 0x010fea0003800000 */
.L_x_54:
[----:B------:R-:W-:-:S09]  /*3f50*/  UISETP.NE.OR UP0, UPT, UR17, 0x3, !UP3 ;  /* 0x000000031100788c */ /* 0x000fd2000df05670 */
[----:B------:R-:W-:Y:S05]  /*3f60*/  BRA.U UP0, `(.L_x_73) ;  /* 0x00000011005c7547 */ /* 0x000fea000b800000 */
[----:B------:R-:W2:Y:S01]  /*3f70*/  S2UR UR10, SR_CgaCtaId ;  /* 0x00000000000a79c3 */ /* 0x000ea20000008800 */
[----:B------:R-:W3:Y:S01]  /*3f80*/  LDCU UR31, c[0x0][0x370] ;  /* 0x00006e00ff1f77ac */ /* 0x000ee20008000800 */
[----:B------:R-:W-:Y:S02]  /*3f90*/  HFMA2 R13, -RZ, RZ, 0, 0 ;  /* 0x00000000ff0d7431 */ /* 0x000fe400000001ff */
[----:B------:R-:W-:Y:S01]  /*3fa0*/  IMAD.MOV.U32 R15, RZ, RZ, 0x1 ;  /* 0x00000001ff0f7424 */ /* 0x000fe200078e00ff */
[----:B------:R-:W-:Y:S01]  /*3fb0*/  MOV R7, 0x2000 ;  /* 0x0000200000077802 */ /* 0x000fe20000000f00 */
[----:B------:R-:W3:Y:S01]  /*3fc0*/  LDCU.128 UR44, c[0x0][0xb10] ;  /* 0x00016200ff2c77ac */ /* 0x000ee20008000c00 */
[----:B------:R-:W-:Y:S01]  /*3fd0*/  IMAD.MOV.U32 R14, RZ, RZ, RZ ;  /* 0x000000ffff0e7224 */ /* 0x000fe200078e00ff */
[----:B------:R-:W4:Y:S01]  /*3fe0*/  LDC.64 R16, c[0x0][0x348] ;  /* 0x0000d200ff107b82 */ /* 0x000f220000000a00 */
[----:B------:R-:W1:Y:S01]  /*3ff0*/  LDCU UR30, c[0x0][0x374] ;  /* 0x00006e80ff1e77ac */ /* 0x000e620008000800 */
[----:B------:R-:W2:Y:S06]  /*4000*/  LDCU UR15, c[0x0][0xb0c] ;  /* 0x00016180ff0f77ac */ /* 0x000eac0008000800 */
[----:B------:R-:W4:Y:S01]  /*4010*/  LDC.64 R2, c[0x0][0x888] ;  /* 0x00022200ff027b82 */ /* 0x000f220000000a00 */
[----:B------:R-:W4:Y:S01]  /*4020*/  LDCU UR49, c[0x0][0xb20] ;  /* 0x00016400ff3177ac */ /* 0x000f220008000800 */
[----:B------:R-:W4:Y:S06]  /*4030*/  LDCU UR4, c[0x0][0xb30] ;  /* 0x00016600ff0477ac */ /* 0x000f2c0008000800 */
[----:B------:R-:W4:Y:S01]  /*4040*/  LDC.64 R4, c[0x0][0x890] ;  /* 0x00022400ff047b82 */ /* 0x000f220000000a00 */
[----:B------:R-:W-:Y:S01]  /*4050*/  UMOV UR21, 0x400 ;  /* 0x0000040000157882 */ /* 0x000fe20000000000 */
[----:B---3--:R-:W-:-:S02]  /*4060*/  UIMAD.WIDE.U32 UR6, UR31, UR44, URZ ;  /* 0x0000002c1f0672a5 */ /* 0x008fc4000f8e00ff */
[----:B-1----:R-:W-:Y:S02]  /*4070*/  UIMAD.WIDE.U32 UR8, UR30, UR47, URZ ;  /* 0x0000002f1e0872a5 */ /* 0x002fe4000f8e00ff */
[----:B--2---:R-:W-:Y:S02]  /*4080*/  ULEA UR21, UR10, UR21, 0x18 ;  /* 0x000000150a157291 */ /* 0x004fe4000f8ec0ff */
[----:B------:R-:W-:Y:S02]  /*4090*/  UPLOP3.LUT UP3, UPT, UPT, UPT, UPT, 0x40, 0x4 ;  /* 0x000000000004789c */ /* 0x000fe40003f6e870 */
[----:B------:R-:W-:Y:S02]  /*40a0*/  UIADD3 UR37, UPT, UPT, UR21, 0x48, URZ ;  /* 0x0000004815257890 */ /* 0x000fe4000fffe0ff */
[----:B------:R-:W-:Y:S02]  /*40b0*/  UIADD3 UR33, UPT, UPT, UR21, 0x30, URZ ;  /* 0x0000003015217890 */ /* 0x000fe4000fffe0ff */
[----:B------:R-:W-:-:S02]  /*40c0*/  UIADD3 UR25, UPT, UPT, UR21, 0x38, URZ ;  /* 0x0000003815197890 */ /* 0x000fc4000fffe0ff */
[----:B------:R-:W-:Y:S01]  /*40d0*/  UIADD3 UR17, UPT, UPT, UR21, 0x40, URZ ;  /* 0x0000004015117890 */ /* 0x000fe2000fffe0ff */
[----:B------:R-:W-:Y:S01]  /*40e0*/  UMOV UR6, UR7 ;  /* 0x0000000700067c82 */ /* 0x000fe20008000000 */
[----:B------:R-:W-:Y:S01]  /*40f0*/  UMOV UR41, UR9 ;  /* 0x0000000900297c82 */ /* 0x000fe20008000000 */
[----:B------:R-:W-:Y:S02]  /*4100*/  UISETP.GE.AND UP0, UPT, UR42, 0x1, UPT ;  /* 0x000000012a00788c */ /* 0x000fe4000bf06270 */
[----:B------:R-:W-:Y:S01]  /*4110*/  UISETP.NE.AND UP4, UPT, UR42, 0x1, UPT ;  /* 0x000000012a00788c */ /* 0x000fe2000bf85270 */
[----:B------:R-:W1:Y:S01]  /*4120*/  LDCU.64 UR22, c[0x0][0xb28] ;  /* 0x00016500ff1677ac */ /* 0x000e620008000a00 */
[----:B------:R-:W-:Y:S02]  /*4130*/  UISETP.NE.AND UP6, UPT, UR15, 0x1, UPT ;  /* 0x000000010f00788c */ /* 0x000fe4000bfc5270 */
[----:B------:R-:W-:Y:S02]  /*4140*/  UISETP.NE.AND UP5, UPT, UR46, 0x1, UPT ;  /* 0x000000012e00788c */ /* 0x000fe4000bfa5270 */
[----:B------:R-:W-:-:S02]  /*4150*/  UPRMT UR37, UR10, 0x654, UR37 ;  /* 0x000006540a257896 */ /* 0x000fc40008000025 */
[----:B------:R-:W-:Y:S02]  /*4160*/  USHF.R.U32.HI UR43, URZ, UR45, UR6 ;  /* 0x0000002dff2b7299 */ /* 0x000fe40008011606 */
[----:B------:R-:W-:Y:S02]  /*4170*/  UPRMT UR40, UR10, 0x654, UR33 ;  /* 0x000006540a287896 */ /* 0x000fe40008000021 */
[----:B------:R-:W-:Y:S02]  /*4180*/  UPRMT UR39, UR10, 0x654, UR25 ;  /* 0x000006540a277896 */ /* 0x000fe40008000019 */
[----:B------:R-:W-:Y:S02]  /*4190*/  UPRMT UR38, UR10, 0x654, UR17 ;  /* 0x000006540a267896 */ /* 0x000fe40008000011 */
[----:B----4-:R-:W-:Y:S02]  /*41a0*/  USHF.R.U32.HI UR41, URZ, UR49, UR41 ;  /* 0x00000031ff297299 */ /* 0x010fe40008011629 */
[----:B------:R-:W-:-:S11]  /*41b0*/  UISETP.NE.AND UP2, UPT, UR4, 0x1, UPT ;  /* 0x000000010400788c */ /* 0x000fd6000bf45270 */
.L_x_84:
[C---:B------:R-:W-:Y:S02]  /*41c0*/  LEA R12, R14.reuse, UR21, 0x3 ;  /* 0x000000150e0c7c11 */ /* 0x040fe4000f8e18ff */
[----:B------:R-:W-:Y:S02]  /*41d0*/  SHF.L.U32 R9, R13, 0x1f, RZ ;  /* 0x0000001f0d097819 */ /* 0x000fe400000006ff */
[----:B------:R-:W-:Y:S02]  /*41e0*/  LEA R10, R14, UR21, 0x4 ;  /* 0x000000150e0a7c11 */ /* 0x000fe4000f8e20ff */
[----:B--2---:R-:W2:Y:S02]  /*41f0*/  SYNCS.PHASECHK.TRANS64.TRYWAIT P0, [R12+URZ+0x80], R9 ;  /* 0x000080090c0075a7 */ /* 0x004ea400080011ff */
[----:B--2---:R-:W-:Y:S05]  /*4200*/  @!P0 BRA `(.L_x_74) ;  /* 0x0000005800bc8947 */ /* 0x004fea0003800000 */
.L_x_162:
[----:B--2---:R-:W2:Y:S01]  /*4210*/  LDS.128 R8, [R10+0x110] ;  /* 0x000110000a087984 */ /* 0x004ea20000000c00 */
[----:B------:R-:W-:Y:S01]  /*4220*/  UISETP.GE.AND UP0, UPT, UR42, 0x1, UPT ;  /* 0x000000012a00788c */ /* 0x000fe2000bf06270 */
[----:B------:R-:W-:Y:S01]  /*4230*/  @!PT LDS RZ, [RZ] ;  /* 0x00000000fffff984 */ /* 0x000fe20000000800 */
[----:B------:R-:W-:Y:S01]  /*4240*/  @!PT LDS RZ, [RZ] ;  /* 0x00000000fffff984 */ /* 0x000fe20000000800 */
[----:B------:R-:W-:Y:S01]  /*4250*/  @!PT LDS RZ, [RZ] ;  /* 0x00000000fffff984 */ /* 0x000fe20000000800 */
[----:B------:R-:W-:Y:S01]  /*4260*/  @!PT LDS RZ, [RZ] ;  /* 0x00000000fffff984 */ /* 0x000fe20000000800 */
[----:B------:R3:W-:Y:S06]  /*4270*/  MEMBAR.ALL.CTA ;  /* 0x0000000000007992 */ /* 0x0007ec0000008000 */
[----:B---3--:R-:W3:Y:S01]  /*4280*/  FENCE.VIEW.ASYNC.S ;  /* 0x00000000000073c6 */ /* 0x008ee20000000000 */
[----:B--2---:R-:W-:Y:S11]  /*4290*/  LOP3.LUT P0, RZ, R10, 0x1, RZ, 0xc0, !PT ;  /* 0x000000010aff7812 */ /* 0x004ff6000780c0ff */
[----:B------:R-:W-:Y:S02]  /*42a0*/  @!UPT UIADD3 URZ, UPT, UPT, URZ, URZ, URZ ;  /* 0x000000fffffff290 */ /* 0x000fe4000fffe0ff */
[----:B---3--:R-:W-:Y:S01]  /*42b0*/  VOTEU.ANY UP1, P0 ;  /* 0x0000000000ff7886 */ /* 0x008fe20000020100 */
[----:B------:R-:W-:Y:S11]  /*42c0*/  PLOP3.LUT P0, PT, PT, PT, UP1, 0x80, 0x8 ;  /* 0x000000000008781c */ /* 0x000ff60003f0f018 */
[----:B------:R-:W-:Y:S02]  /*42d0*/  @!UPT UIADD3 URZ, UPT, UPT, URZ, URZ, URZ ;  /* 0x000000fffffff290 */ /* 0x000fe4000fffe0ff */
[----:B------:R-:W-:Y:S02]  /*42e0*/  @P0 SHF.R.U32.HI R0, RZ, 0x10, R9 ;  /* 0x00000010ff000819 */ /* 0x000fe40000011609 */
[----:B------:R-:W-:Y:S02]  /*42f0*/  @P0 MOV R6, R8 ;  /* 0x0000000800060202 */ /* 0x000fe40000000f00 */
[----:B------:R-:W-:Y:S01]  /*4300*/  @P0 R2UR UR4, R0 ;  /* 0x00000000000402ca */ /* 0x000fe200000e0000 */
[----:B------:R-:W-:Y:S01]  /*4310*/  VIADD R0, R12, 0x90 ;  /* 0x000000900c007836 */ /* 0x000fe20000000000 */
[----:B------:R-:W-:Y:S02]  /*4320*/  @P0 LOP3.LUT R8, R9, 0xffff, RZ, 0xc0, !PT ;  /* 0x0000ffff09080812 */ /* 0x000fe400078ec0ff */
[----:B------:R-:W-:Y:S02]  /*4330*/  @P0 R2UR UR6, R6 ;  /* 0x00000000060602ca */ /* 0x000fe400000e0000 */
[----:B------:R-:W-:Y:S02]  /*4340*/  PRMT R0, RZ, 0x654, R0 ;  /* 0x00000654ff007816 */ /* 0x000fe40000000000 */
[----:B------:R-:W-:Y:S02]  /*4350*/  @P0 R2UR UR5, R8 ;  /* 0x00000000080502ca */ /* 0x000fe400000e0000 */
[----:B------:R2:W-:Y:S03]  /*4360*/  SYNCS.ARRIVE.TRANS64.RED.A1T0 RZ, [R0+URZ], RZ ;  /* 0x000000ff00ff79a7 */ /* 0x0005e600081004ff */
[----:B------:R-:W-:Y:S04]  /*4370*/  @UP1 UMOV UR29, UR4 ;  /* 0x00000004001d1c82 */ /* 0x000fe80008000000 */
[----:B------:R-:W-:Y:S04]  /*4380*/  @UP1 UMOV UR14, UR6 ;  /* 0x00000006000e1c82 */ /* 0x000fe80008000000 */
[----:B------:R-:W-:Y:S01]  /*4390*/  @UP1 UMOV UR13, UR5 ;  /* 0x00000005000d1c82 */ /* 0x000fe20008000000 */
[----:B------:R-:W-:Y:S05]  /*43a0*/  BRA.U !UP0, `(.L_x_75) ;  /* 0x0000000108a47547 */ /* 0x000fea000b800000 */
[----:B------:R-:W-:Y:S02]  /*43b0*/  UIMAD.WIDE.U32 UR18, UR13, UR47, URZ ;  /* 0x0000002f0d1272a5 */ /* 0x000fe4000f8e00ff */
[----:B------:R-:W-:Y:S02]  /*43c0*/  UIMAD.WIDE.U32 UR26, UR14, UR44, URZ ;  /* 0x0000002c0e1a72a5 */ /* 0x000fe4000f8e00ff */
[----:B------:R-:W-:Y:S02]  /*43d0*/  USEL UR4, UR30, UR41, !UP5 ;  /* 0x000000291e047287 */ /* 0x000fe4000e800000 */
[----:B------:R-:W-:Y:S02]  /*43e0*/  USEL UR7, UR31, UR43, !UP6 ;  /* 0x0000002b1f077287 */ /* 0x000fe4000f000000 */
[----:B-1----:R-:W-:Y:S02]  /*43f0*/  UIMAD.WIDE.U32 UR8, UR4, UR22, URZ ;  /* 0x00000016040872a5 */ /* 0x002fe4000f8e00ff */
[----:B------:R-:W-:Y:S01]  /*4400*/  UIMAD.WIDE.U32 UR10, UR7, UR22, URZ ;  /* 0x00000016070a72a5 */ /* 0x000fe2000f8e00ff */
[----:B------:R-:W-:Y:S02]  /*4410*/  UMOV UR5, UR19 ;  /* 0x0000001300057c82 */ /* 0x000fe40008000000 */
[----:B------:R-:W-:Y:S03]  /*4420*/  USHF.R.U32.HI UR6, URZ, UR49, UR5 ;  /* 0x00000031ff067299 */ /* 0x000fe60008011605 */
[----:B------:R-:W-:Y:S01]  /*4430*/  UMOV UR5, UR27 ;  /* 0x0000001b00057c82 */ /* 0x000fe20008000000 */
[----:B------:R-:W-:Y:S02]  /*4440*/  USEL UR6, UR13, UR6, !UP5 ;  /* 0x000000060d067287 */ /* 0x000fe4000e800000 */
[----:B------:R-:W-:Y:S03]  /*4450*/  USHF.R.U32.HI UR12, URZ, UR45, UR5 ;  /* 0x0000002dff0c7299 */ /* 0x000fe60008011605 */
[----:B------:R-:W-:Y:S02]  /*4460*/  UMOV UR5, UR9 ;  /* 0x0000000900057c82 */ /* 0x000fe40008000000 */
[----:B------:R-:W-:Y:S03]  /*4470*/  @UP4 USHF.R.U32.HI UR4, URZ, UR23, UR5 ;  /* 0x00000017ff044299 */ /* 0x000fe60008011605 */
[----:B------:R-:W-:Y:S01]  /*4480*/  UMOV UR5, UR11 ;  /* 0x0000000b00057c82 */ /* 0x000fe20008000000 */
[----:B------:R-:W-:Y:S02]  /*4490*/  UIMAD UR4, UR42, UR4, URZ ;  /* 0x000000042a0472a4 */ /* 0x000fe4000f8e02ff */
[----:B------:R-:W-:Y:S02]  /*44a0*/  @UP4 USHF.R.U32.HI UR7, URZ, UR23, UR5 ;  /* 0x00000017ff074299 */ /* 0x000fe40008011605 */
[----:B------:R-:W-:Y:S02]  /*44b0*/  UIMAD.WIDE.U32 UR10, UR6, UR22, URZ ;  /* 0x00000016060a72a5 */ /* 0x000fe4000f8e00ff */
[----:B------:R-:W-:Y:S02]  /*44c0*/  USEL UR5, UR14, UR12, !UP6 ;  /* 0x0000000c0e057287 */ /* 0x000fe4000f000000 */
[----:B------:R-:W-:Y:S02]  /*44d0*/  UIMAD UR8, UR42, UR7, URZ ;  /* 0x000000072a0872a4 */ /* 0x000fe4000f8e02ff */
[----:B------:R-:W-:Y:S03]  /*44e0*/  UISETP.GE.AND UP0, UPT, UR6, UR4, UPT ;  /* 0x000000040600728c */ /* 0x000fe6000bf06270 */
[----:B------:R-:W-:Y:S01]  /*44f0*/  UMOV UR4, UR11 ;  /* 0x0000000b00047c82 */ /* 0x000fe20008000000 */
[----:B------:R-:W-:Y:S02]  /*4500*/  UISETP.GE.OR UP0, UPT, UR5, UR8, UP0 ;  /* 0x000000080500728c */ /* 0x000fe40008706670 */
[----:B------:R-:W-:Y:S02]  /*4510*/  USHF.R.U32.HI UR4, URZ, UR23, UR4 ;  /* 0x00000017ff047299 */ /* 0x000fe40008011604 */
[----:B------:R-:W-:Y:S02]  /*4520*/  UIMAD.WIDE.U32 UR8, UR5, UR22, URZ ;  /* 0x00000016050872a5 */ /* 0x000fe4000f8e00ff */
[----:B------:R-:W-:Y:S04]  /*4530*/  USEL UR10, UR6, UR4, !UP4 ;  /* 0x00000004060a7287 */ /* 0x000fe8000e000000 */
[----:B------:R-:W-:Y:S01]  /*4540*/  UIADD3 UR11, UPT, UPT, -UR10, URZ, URZ ;  /* 0x000000ff0a0b7290 */ /* 0x000fe2000fffe1ff */
[----:B------:R-:W-:Y:S02]  /*4550*/  @!UP0 UMOV UR4, UR9 ;  /* 0x0000000900048c82 */ /* 0x000fe40008000000 */
[----:B------:R-:W-:Y:S02]  /*4560*/  @!UP0 USHF.R.U32.HI UR4, URZ, UR23, UR4 ;  /* 0x00000017ff048299 */ /* 0x000fe40008011604 */
[----:B------:R-:W-:Y:S02]  /*4570*/  UIMAD UR8, UR42, UR11, UR6 ;  /* 0x0000000b2a0872a4 */ /* 0x000fe4000f8e0206 */
[----:B------:R-:W-:Y:S04]  /*4580*/  @!UP0 USEL UR4, UR5, UR4, !UP4 ;  /* 0x0000000405048287 */ /* 0x000fe8000e000000 */
[----:B------:R-:W-:Y:S02]  /*4590*/  @!UP0 UIMAD UR8, UR7, UR8, UR4 ;  /* 0x00000008070882a4 */ /* 0x000fe4000f8e0204 */
[----:B------:R-:W-:Y:S02]  /*45a0*/  @!UP0 UIADD3 UR9, UPT, UPT, UR10, -UR4, URZ ;  /* 0x800000040a098290 */ /* 0x000fe4000fffe0ff */
[----:B------:R-:W-:Y:S02]  /*45b0*/  UIADD3 UR4, UPT, UPT, -UR5, URZ, URZ ;  /* 0x000000ff05047290 */ /* 0x000fe4000fffe1ff */
[----:B------:R-:W-:Y:S02]  /*45c0*/  UIADD3 UR7, UPT, UPT, -UR6, URZ, URZ ;  /* 0x000000ff06077290 */ /* 0x000fe4000fffe1ff */
[----:B------:R-:W-:Y:S02]  /*45d0*/  @!UP0 UIMAD UR6, UR9, UR42, UR5 ;  /* 0x0000002a090682a4 */ /* 0x000fe4000f8e0205 */
[----:B------:R-:W-:Y:S02]  /*45e0*/  UIMAD UR14, UR15, UR4, UR14 ;  /* 0x000000040f0e72a4 */ /* 0x000fe4000f8e020e */
[----:B------:R-:W-:Y:S01]  /*45f0*/  UIMAD UR13, UR46, UR7, UR13 ;  /* 0x000000072e0d72a4 */ /* 0x000fe2000f8e020d */
[----:B------:R-:W-:Y:S02]  /*4600*/  @!UP0 UMOV UR5, UR8 ;  /* 0x0000000800058c82 */ /* 0x000fe40008000000 */
[----:B------:R-:W-:Y:S02]  /*4610*/  UIMAD UR14, UR5, UR15, UR14 ;  /* 0x0000000f050e72a4 */ /* 0x000fe4000f8e020e */
[----:B------:R-:W-:Y:S11]  /*4620*/  UIMAD UR13, UR6, UR46, UR13 ;  /* 0x0000002e060d72a4 */ /* 0x000ff6000f8e020d */
[----:B------:R-:W-:Y:S01]  /*4630*/  @!UPT UIADD3 URZ, UPT, UPT, URZ, URZ, URZ ;  /* 0x000000fffffff290 */ /* 0x000fe2000fffe0ff */
.L_x_75:
[----:B------:R-:W3:Y:S01]  /*4640*/  @!UP2 LDCU.128 UR8, c[0x0][0xb10] ;  /* 0x00016200ff08a7ac */ /* 0x000ee20008000c00 */
[C---:B------:R-:W-:Y:S02]  /*4650*/  ISETP.NE.U32.AND P1, PT, R4.reuse, RZ, PT ;  /* 0x000000ff0400720c */ /* 0x040fe40003f25070 */
[----:B------:R-:W-:Y:S02]  /*4660*/  ISETP.NE.U32.AND P0, PT, R4, RZ, PT ;  /* 0x000000ff0400720c */ /* 0x000fe40003f05070 */
[C---:B------:R-:W-:Y:S02]  /*4670*/  ISETP.NE.AND.EX P1, PT, R5.reuse, RZ, PT, P1 ;  /* 0x000000ff0500720c */ /* 0x040fe40003f25310 */
[----:B------:R-:W-:Y:S01]  /*4680*/  ISETP.NE.AND.EX P0, PT, R5, RZ, PT, P0 ;  /* 0x000000ff0500720c */ /* 0x000fe20003f05300 */
[----:B------:R-:W4:Y:S01]  /*4690*/  @!UP2 LDCU UR5, c[0x0][0xb0c] ;  /* 0x00016180ff05a7ac */ /* 0x000f220008000800 */
[----:B------:R-:W-:Y:S01]  /*46a0*/  SHF.L.U32 R9, R15, 0x1f, RZ ;  /* 0x0000001f0f097819 */ /* 0x000fe200000006ff */
[----:B------:R-:W-:Y:S02]  /*46b0*/  USHF.L.U32 UR35, UR16, 0x6, URZ ;  /* 0x0000000610237899 */ /* 0x000fe400080006ff */
[----:B------:R-:W-:Y:S02]  /*46c0*/  USHF.L.U32 UR34, UR20, 0x8, URZ ;  /* 0x0000000814227899 */ /* 0x000fe400080006ff */
[----:B---3--:R-:W-:Y:S07]  /*46d0*/  UIMAD.WIDE.U32 UR6, UR14, UR8, URZ ;  /* 0x000000080e0672a5 */ /* 0x008fee000f8e00ff */
[----:B------:R-:W-:Y:S01]  /*46e0*/  @!UP2 UMOV UR4, UR7 ;  /* 0x000000070004ac82 */ /* 0x000fe20008000000 */
[----:B----4-:R-:W-:Y:S02]  /*46f0*/  @!UP2 UISETP.NE.AND UP0, UPT, UR5, 0x1, UPT ;  /* 0x000000010500a88c */ /* 0x010fe4000bf05270 */
[----:B------:R-:W-:Y:S02]  /*4700*/  @!UP2 USHF.R.U32.HI UR4, URZ, UR9, UR4 ;  /* 0x00000009ff04a299 */ /* 0x000fe40008011604 */
[----:B------:R-:W-:Y:S02]  /*4710*/  UIMAD.WIDE.U32 UR6, UR13, UR11, URZ ;  /* 0x0000000b0d0672a5 */ /* 0x000fe4000f8e00ff */
[----:B------:R-:W-:Y:S02]  /*4720*/  @!UP2 USEL UR8, UR14, UR4, !UP0 ;  /* 0x000000040e08a287 */ /* 0x000fe4000c000000 */
[----:B------:R-:W-:Y:S03]  /*4730*/  @!UP2 UISETP.NE.AND UP0, UPT, UR10, 0x1, UPT ;  /* 0x000000010a00a88c */ /* 0x000fe6000bf05270 */
[----:B------:R-:W-:Y:S02]  /*4740*/  @!UP2 UMOV UR6, UR7 ;  /* 0x000000070006ac82 */ /* 0x000fe40008000000 */
[----:B------:R-:W3:Y:S02]  /*4750*/  @!UP2 LDCU UR4, c[0x0][0xb20] ;  /* 0x00016400ff04a7ac */ /* 0x000ee40008000800 */
[----:B---3--:R-:W-:Y:S04]  /*4760*/  @!UP2 USHF.R.U32.HI UR6, URZ, UR4, UR6 ;  /* 0x00000004ff06a299 */ /* 0x008fe80008011606 */
[----:B------:R-:W-:Y:S04]  /*4770*/  @!UP2 USEL UR6, UR13, UR6, !UP0 ;  /* 0x000000060d06a287 */ /* 0x000fe8000c000000 */
[----:B------:R-:W-:Y:S02]  /*4780*/  @!UP2 UIADD3 UR4, UPT, UPT, -UR8, UR6, URZ ;  /* 0x000000060804a290 */ /* 0x000fe4000fffe1ff */
[----:B------:R-:W-:Y:S02]  /*4790*/  @!UP2 UIADD3 UR6, UPT, UPT, UR8, -UR6, URZ ;  /* 0x800000060806a290 */ /* 0x000fe4000fffe0ff */
[----:B------:R-:W-:Y:S02]  /*47a0*/  @!UP2 UIMAD UR14, UR4, UR5, UR14 ;  /* 0x00000005040ea2a4 */ /* 0x000fe4000f8e020e */
[----:B------:R-:W-:Y:S01]  /*47b0*/  @!UP2 UIMAD UR13, UR6, UR10, UR13 ;  /* 0x0000000a060da2a4 */ /* 0x000fe2000f8e020d */
[----:B------:R-:W-:Y:S11]  /*47c0*/  BRA.U UP3, `(.L_x_76) ;  /* 0x0000000103107547 */ /* 0x000ff6000b800000 */
[----:B--2---:R-:W-:Y:S04]  /*47d0*/  MOV R0, UR48 ;  /* 0x0000003000007c02 */ /* 0x004fe80008000f00 */
[----:B------:R-:W-:Y:S04]  /*47e0*/  SHF.L.U32 R11, R0, 0x1f, RZ ;  /* 0x0000001f000b7819 */ /* 0x000fe800000006ff */
[----:B------:R-:W2:Y:S02]  /*47f0*/  SYNCS.PHASECHK.TRANS64.TRYWAIT P2, [UR21+0x78], R11 ;  /* 0x0000780bff0075a7 */ /* 0x000ea40008041115 */
[----:B--2---:R-:W-:Y:S05]  /*4800*/  @!P2 BRA `(.L_x_77) ;  /* 0x000000540050a947 */ /* 0x004fea0003800000 */
.L_x_76:
[----:B------:R-:W-:Y:S05]  /*4810*/  @!P1 BRA `(.L_x_78) ;  /* 0x0000000000309947 */ /* 0x000fea0003800000 */
[----:B------:R-:W-:Y:S01]  /*4820*/  ISETP.NE.U32.AND P1, PT, R2, RZ, PT ;  /* 0x000000ff0200720c */ /* 0x000fe20003f25070 */
[----:B------:R-:W3:Y:S01]  /*4830*/  LDCU.64 UR4, c[0x0][0x358] ;  /* 0x00006b00ff0477ac */ /* 0x000ee20008000a00 */
[----:B------:R-:W-:Y:S02]  /*4840*/  IMAD.MOV.U32 R81, RZ, RZ, 0x1 ;  /* 0x00000001ff517424 */ /* 0x000fe400078e00ff */
[----:B------:R-:W-:Y:S11]  /*4850*/  ISETP.NE.AND.EX P1, PT, R3, RZ, PT, P1 ;  /* 0x000000ff0300720c */ /* 0x000ff60003f25310 */
[----:B------:R-:W-:Y:S02]  /*4860*/  @!UPT UIADD3 URZ, UPT, UPT, URZ, URZ, URZ ;  /* 0x000000fffffff290 */ /* 0x000fe4000fffe0ff */
[----:B--2---:R-:W2:Y:S01]  /*4870*/  @P1 LDC.64 R10, c[0x0][0x888] ;  /* 0x00022200ff0a1b82 */ /* 0x004ea20000000a00 */
[----:B------:R-:W-:Y:S04]  /*4880*/  @P1 IMAD R0, R4, UR36, RZ ;  /* 0x0000002404001c24 */ /* 0x000fe8000f8e02ff */
[----:B--2---:R-:W-:Y:S04]  /*4890*/  @P1 IMAD.WIDE R10, R0, 0x4, R10 ;  /* 0x00000004000a1825 */ /* 0x004fe800078e020a */
[----:B------:R-:W-:Y:S01]  /*48a0*/  HFMA2 R0, -RZ, RZ, 0, 5.9604644775390625e-08 ;  /* 0x00000001ff007431 */ /* 0x000fe200000001ff */
[----:B---3-5:R3:W5:Y:S04]  /*48b0*/  @P1 LDG.E R41, desc[UR4][R10.64] ;  /* 0x000000040a291981 */ /* 0x028768000c1e1900 */
[----:B------:R-:W-:Y:S01]  /*48c0*/  @!P1 PRMT R81, R0, 0x7610, R81 ;  /* 0x0000761000519816 */ /* 0x000fe20000000051 */
[----:B---3--:R-:W4:Y:S06]  /*48d0*/  @!P1 LDC R41, c[0x0][0x880] ;  /* 0x00022000ff299b82 */ /* 0x008f2c0000000800 */
.L_x_78:
[----:B----45:R-:W-:Y:S01]  /*48e0*/  @!P0 FSETP.EQ.AND P1, PT, R41, RZ, PT ;  /* 0x000000ff2900820b */ /* 0x030fe20003f22000 */
[----:B------:R-:W-:Y:S01]  /*48f0*/  @!UPT UIADD3 URZ, UPT, UPT, URZ, URZ, URZ ;  /* 0x000000fffffff290 */ /* 0x000fe2000fffe0ff */
[----:B------:R-:W-:Y:S11]  /*4900*/  @!P0 BRA `(.L_x_79) ;  /* 0x0000000000188947 */ /* 0x000ff60003800000 */
[----:B------:R-:W-:Y:S02]  /*4910*/  LOP3.LUT P0, RZ, R81, 0xff, RZ, 0xc0, !PT ;  /* 0x000000ff51ff7812 */ /* 0x000fe4000780c0ff */
[----:B------:R-:W-:Y:S04]  /*4920*/  ISETP.NE.U32.AND P1, PT, R2, RZ, PT ;  /* 0x000000ff0200720c */ /* 0x000fe80003f25070 */
[----:B------:R-:W-:Y:S04]  /*4930*/  ISETP.NE.AND.EX P1, PT, R3, RZ, PT, P1 ;  /* 0x000000ff0300720c */ /* 0x000fe80003f25310 */
[----:B------:R-:W-:Y:S03]  /*4940*/  PLOP3.LUT P1, PT, P1, PT, PT, 0x8, 0x80 ;  /* 0x000000000080781c */ /* 0x000fe60000f2e170 */
[----:B------:R-:W-:Y:S11]  /*4950*/  @P0 FSETP.EQ.AND P1, PT, R41, RZ, PT ;  /* 0x000000ff2900020b */ /* 0x000ff60003f22000 */
[----:B------:R-:W-:Y:S02]  /*4960*/  @!UPT UIADD3 URZ, UPT, UPT, URZ, URZ, URZ ;  /* 0x000000fffffff290 */ /* 0x000fe4000fffe0ff */
.L_x_79:
[----:B------:R-:W3:Y:S01]  /*4970*/  SYNCS.PHASECHK.TRANS64.TRYWAIT P2, [UR21+0x50], R9 ;  /* 0x00005009ff0075a7 */ /* 0x000ee20008041115 */
[----:B------:R-:W-:Y:S04]  /*4980*/  ELECT P0, URZ, PT ;  /* 0x0000000000ff782f */ /* 0x000fe80003800000 */
[----:B------:R-:W-:Y:S11]  /*4990*/  PLOP3.LUT P1, PT, P1, P0, PT, 0xf2, 0x2f ;  /* 0x00000000002f781c */ /* 0x000ff60000f21e72 */
[----:B------:R-:W-:Y:S02]  /*49a0*/  @!UPT UIADD3 URZ, UPT, UPT, URZ, URZ, URZ ;  /* 0x000000fffffff290 */ /* 0x000fe4000fffe0ff */
[----:B------:R-:W-:Y:S05]  /*49b0*/  @!P1 IADD3 R8, P0, PT, R16, 0x580, RZ ;  /* 0x0000058010089810 */ /* 0x000fea0007f1e0ff */
[----:B------:R-:W-:Y:S01]  /*49c0*/  @!P1 IMAD.X R6, RZ, RZ, R17, P0 ;  /* 0x000000ffff069224 */ /* 0x000fe200000e0611 */
[----:B---3--:R-:W-:Y:S07]  /*49d0*/  @!P2 BRA `(.L_x_80) ;  /* 0x0000005000f4a947 */ /* 0x008fee0003800000 */
.L_x_165:
[----:B------:R-:W-:Y:S01]  /*49e0*/  @!P1 R2UR UR5, R8 ;  /* 0x00000000080592ca */ /* 0x000fe200000e0000 */
[----:B------:R-:W-:Y:S01]  /*49f0*/  VOTEU.ALL UP0, P1 ;  /* 0x0000000000ff7886 */ /* 0x000fe20000800000 */
[----:B------:R-:W-:Y:S01]  /*4a00*/  @!P1 R2UR UR4, R6 ;  /* 0x00000000060492ca */ /* 0x000fe200000e0000 */
[----:B--2---:R-:W-:Y:S01]  /*4a10*/  @!P1 IMAD.MOV.U32 R0, RZ, RZ, 0x2000 ;  /* 0x00002000ff009424 */ /* 0x004fe200078e00ff */
[----:B------:R-:W-:Y:S01]  /*4a20*/  UMOV UR6, 0x0 ;  /* 0x0000000000067882 */ /* 0x000fe20000000000 */
[----:B------:R-:W-:Y:S01]  /*4a30*/  UMOV UR7, 0x10000000 ;  /* 0x1000000000077882 */ /* 0x000fe20000000000 */
[----:B------:R-:W-:Y:S01]  /*4a40*/  @!UP0 UIADD3 UR32, UPT, UPT, UR21, 0x400, URZ ;  /* 0x0000040015208890 */ /* 0x000fe2000fffe0ff */
[----:B------:R-:W-:Y:S01]  /*4a50*/  @!P1 IADD3 R8, P0, PT, R16, 0x580, RZ ;  /* 0x0000058010089810 */ /* 0x000fe20007f1e0ff */
[----:B------:R-:W-:Y:S04]  /*4a60*/  VOTEU.ALL UP0, P1 ;  /* 0x0000000000ff7886 */ /* 0x000fe80000800000 */
[----:B------:R-:W-:Y:S02]  /*4a70*/  @!P1 IMAD.X R6, RZ, RZ, R17, P0 ;  /* 0x000000ffff069224 */ /* 0x000fe400000e0611 */
[----:B------:R-:W-:Y:S02]  /*4a80*/  IMAD.U32 R10, RZ, RZ, UR5 ;  /* 0x00000005ff0a7e24 */ /* 0x000fe4000f8e00ff */
[----:B------:R-:W-:Y:S03]  /*4a90*/  IMAD.U32 R11, RZ, RZ, UR4 ;  /* 0x00000004ff0b7e24 */ /* 0x000fe6000f8e00ff */
[----:B------:R-:W-:Y:S02]  /*4aa0*/  @!P1 R2UR UR4, R10 ;  /* 0x000000000a0492ca */ /* 0x000fe400000e0000 */
[----:B------:R-:W-:Y:S11]  /*4ab0*/  @!P1 R2UR UR5, R11 ;  /* 0x000000000b0592ca */ /* 0x000ff600000e0000 */
[----:B------:R-:W-:Y:S02]  /*4ac0*/  @!UPT UIADD3 URZ, UPT, UPT, URZ, URZ, URZ ;  /* 0x000000fffffff290 */ /* 0x000fe4000fffe0ff */
[----:B------:R2:W-:Y:S01]  /*4ad0*/  @!UP0 UTMALDG.3D [UR32], [UR4], desc[UR6] ;  /* 0x00000620040085b4 */ /* 0x0005e20008011000 */
[----:B------:R2:W-:Y:S01]  /*4ae0*/  @!P1 SYNCS.ARRIVE.TRANS64.RED.A0TR RZ, [UR21+0x30], R0 ;  /* 0x00003000ffff99a7 */ /* 0x0005e20008300415 */
[----:B------:R-:W-:Y:S01]  /*4af0*/  SYNCS.ARRIVE.TRANS64.RED.A1T0 RZ, [UR40], RZ ;  /* 0x000000ffffff79a7 */ /* 0x000fe20008100428 */
[----:B------:R-:W3:Y:S02]  /*4b00*/  SYNCS.PHASECHK.TRANS64.TRYWAIT P2, [UR21+0x58], R9 ;  /* 0x00005809ff0075a7 */ /* 0x000ee40008041115 */
[----:B--23--:R-:W-:Y:S05]  /*4b10*/  @!P2 BRA `(.L_x_81) ;  /* 0x0000005000bca947 */ /* 0x00cfea0003800000 */
.L_x_167:
        /* <DEDUP_REMOVED lines=8> */
[----:B------:R-:W-:Y:S01]  /*4ba0*/  @!UP0 UIADD3 UR24, UPT, UPT, UR21, 0x2400, URZ ;  /* 0x0000240015188890 */ /* 0x000fe2000fffe0ff */
[----:B------:R-:W-:Y:S01]  /*4bb0*/  VOTEU.ALL UP0, P1 ;  /* 0x0000000000ff7886 */ /* 0x000fe20000800000 */
[----:B------:R-:W-:Y:S01]  /*4bc0*/  UMOV UR27, UR35 ;  /* 0x00000023001b7c82 */ /* 0x000fe20008000000 */
[----:B------:R-:W-:Y:S02]  /*4bd0*/  UMOV UR28, UR36 ;  /* 0x00000024001c7c82 */ /* 0x000fe40008000000 */
[----:B------:R-:W-:Y:S02]  /*4be0*/  IMAD.U32 R10, RZ, RZ, UR5 ;  /* 0x00000005ff0a7e24 */ /* 0x000fe4000f8e00ff */
[----:B------:R-:W-:Y:S02]  /*4bf0*/  IMAD.U32 R11, RZ, RZ, UR4 ;  /* 0x00000004ff0b7e24 */ /* 0x000fe4000f8e00ff */
[----:B------:R-:W-:Y:S01]  /*4c00*/  @!P1 IMAD.X R6, RZ, RZ, R17, P0 ;  /* 0x000000ffff069224 */ /* 0x000fe200000e0611 */
        /* <DEDUP_REMOVED lines=8> */
.L_x_169:
[----:B------:R-:W-:Y:S01]  /*4c90*/  @!P1 R2UR UR5, R8 ;  /* 0x00000000080592ca */ /* 0x000fe200000e0000 */
[----:B------:R-:W-:Y:S01]  /*4ca0*/  VOTEU.ALL UP0, P1 ;  /* 0x0000000000ff7886 */ /* 0x000fe20000800000 */
[----:B------:R-:W-:Y:S01]  /*4cb0*/  @!P1 R2UR UR4, R6 ;  /* 0x00000000060492ca */ /* 0x000fe200000e0000 */
[----:B--2---:R-:W-:Y:S01]  /*4cc0*/  @!P1 IMAD.MOV.U32 R0, RZ, RZ, 0x2000 ;  /* 0x00002000ff009424 */ /* 0x004fe200078e00ff */
[----:B------:R-:W-:Y:S01]  /*4cd0*/  UMOV UR6, 0x0 ;  /* 0x0000000000067882 */ /* 0x000fe20000000000 */
[----:B------:R-:W-:Y:S01]  /*4ce0*/  UMOV UR7, 0x10000000 ;  /* 0x1000000000077882 */ /* 0x000fe20000000000 */
[----:B------:R-:W-:Y:S01]  /*4cf0*/  @!UP0 UIADD3 UR18, UPT, UPT, UR34, 0x80, URZ ;  /* 0x0000008022128890 */ /* 0x000fe2000fffe0ff */
[----:B------:R-:W-:Y:S01]  /*4d00*/  VIADD R14, R14, 0x1 ;  /* 0x000000010e0e7836 */ /* 0x000fe20000000000 */
[----:B------:R-:W-:Y:S01]  /*4d10*/  @!UP0 UIADD3 UR16, UPT, UPT, UR21, 0x4400, URZ ;  /* 0x0000440015108890 */ /* 0x000fe2000fffe0ff */
[----:B------:R-:W-:Y:S01]  /*4d20*/  VOTEU.ALL UP0, P1 ;  /* 0x0000000000ff7886 */ /* 0x000fe20000800000 */
[----:B------:R-:W-:Y:S01]  /*4d30*/  UMOV UR19, UR35 ;  /* 0x0000002300137c82 */ /* 0x000fe20008000000 */
[----:B------:R-:W-:Y:S02]  /*4d40*/  UMOV UR20, UR36 ;  /* 0x0000002400147c82 */ /* 0x000fe40008000000 */
        /* <DEDUP_REMOVED lines=10> */
.L_x_171:
[----:B------:R-:W-:Y:S01]  /*4df0*/  @!P1 IADD3 R6, P0, PT, R16, 0x580, RZ ;  /* 0x0000058010069810 */ /* 0x000fe20007f1e0ff */
[----:B------:R-:W-:Y:S01]  /*4e00*/  VOTEU.ALL UP0, P1 ;  /* 0x0000000000ff7886 */ /* 0x000fe20000800000 */
[----:B------:R-:W-:Y:S01]  /*4e10*/  UMOV UR6, 0x0 ;  /* 0x0000000000067882 */ /* 0x000fe20000000000 */
[----:B------:R-:W-:Y:S01]  /*4e20*/  UMOV UR7, 0x10000000 ;  /* 0x1000000000077882 */ /* 0x000fe20000000000 */
[----:B------:R-:W-:Y:S01]  /*4e30*/  @!P1 R2UR UR5, R6 ;  /* 0x00000000060592ca */ /* 0x000fe200000e0000 */
[----:B--2---:R-:W-:Y:S01]  /*4e40*/  @!P1 IMAD.X R0, RZ, RZ, R17, P0 ;  /* 0x000000ffff009224 */ /* 0x004fe200000e0611 */
[----:B------:R-:W-:Y:S01]  /*4e50*/  @!UP0 UIADD3 UR10, UPT, UPT, UR34, 0xc0, URZ ;  /* 0x000000c0220a8890 */ /* 0x000fe2000fffe0ff */
[----:B------:R-:W-:Y:S01]  /*4e60*/  R2UR UR18, R83 ;  /* 0x00000000531272ca */ /* 0x000fe200000e0000 */
[----:B------:R-:W-:Y:S01]  /*4e70*/  @!UP0 UIADD3 UR8, UPT, UPT, UR21, 0x6400, URZ ;  /* 0x0000640015088890 */ /* 0x000fe2000fffe0ff */
[----:B------:R-:W-:Y:S01]  /*4e80*/  R2UR UR16, R84 ;  /* 0x00000000541072ca */ /* 0x000fe200000e0000 */
[----:B------:R-:W-:Y:S01]  /*4e90*/  @!UP0 UIADD3 UR9, UPT, UPT, UR21, 0x48, URZ ;  /* 0x0000004815098890 */ /* 0x000fe2000fffe0ff */
[----:B------:R-:W-:Y:S01]  /*4ea0*/  @!P1 R2UR UR4, R0 ;  /* 0x00000000000492ca */ /* 0x000fe200000e0000 */
[----:B------:R-:W-:Y:S01]  /*4eb0*/  VOTEU.ALL UP0, P1 ;  /* 0x0000000000ff7886 */ /* 0x000fe20000800000 */
[----:B------:R-:W-:Y:S01]  /*4ec0*/  UMOV UR11, UR35 ;  /* 0x00000023000b7c82 */ /* 0x000fe20008000000 */
[----:B------:R-:W-:Y:S01]  /*4ed0*/  UMOV UR12, UR36 ;  /* 0x00000024000c7c82 */ /* 0x000fe20008000000 */
[C---:B------:R-:W-:Y:S01]  /*4ee0*/  ISETP.NE.AND P0, PT, R14.reuse, 0x2, PT ;  /* 0x000000020e00780c */ /* 0x040fe20003f05270 */
[----:B------:R-:W-:Y:S01]  /*4ef0*/  UPLOP3.LUT UP3, UPT, UPT, UPT, UPT, 0x80, 0x8 ;  /* 0x000000000008789c */ /* 0x000fe20003f6f070 */
[----:B------:R-:W-:Y:S01]  /*4f00*/  IMAD.U32 R8, RZ, RZ, UR5 ;  /* 0x00000005ff087e24 */ /* 0x000fe2000f8e00ff */
[----:B------:R-:W-:Y:S01]  /*4f10*/  LOP3.LUT R15, R15, 0x1, RZ, 0x3c, !PT ;  /* 0x000000010f0f7812 */ /* 0x000fe200078e3cff */
[----:B------:R-:W-:Y:S01]  /*4f20*/  UMOV UR36, UR29 ;  /* 0x0000001d00247c82 */ /* 0x000fe20008000000 */
[----:B------:R-:W-:Y:S01]  /*4f30*/  SEL R0, RZ, 0x1, P0 ;  /* 0x00000001ff007807 */ /* 0x000fe20000000000 */
[----:B------:R-:W-:Y:S01]  /*4f40*/  UIADD3 UR20, UPT, UPT, UR13, UR18, URZ ;  /* 0x000000120d147290 */ /* 0x000fe2000fffe0ff */
[----:B------:R-:W-:Y:S01]  /*4f50*/  SEL R14, R14, RZ, P0 ;  /* 0x000000ff0e0e7207 */ /* 0x000fe20000000000 */
[----:B------:R-:W-:Y:S01]  /*4f60*/  UIADD3 UR16, UPT, UPT, UR14, UR16, URZ ;  /* 0x000000100e107290 */ /* 0x000fe2000fffe0ff */
[----:B------:R-:W-:Y:S01]  /*4f70*/  IMAD.U32 R9, RZ, RZ, UR4 ;  /* 0x00000004ff097e24 */ /* 0x000fe2000f8e00ff */
[----:B------:R-:W-:Y:S02]  /*4f80*/  @!P1 R2UR UR4, R8 ;  /* 0x00000000080492ca */ /* 0x000fe400000e0000 */
[----:B------:R-:W-:Y:S02]  /*4f90*/  LOP3.LUT R13, R13, R0, RZ, 0x3c, !PT ;  /* 0x000000000d0d7212 */ /* 0x000fe400078e3cff */
[----:B------:R-:W-:Y:S11]  /*4fa0*/  @!P1 R2UR UR5, R9 ;  /* 0x00000000090592ca */ /* 0x000ff600000e0000 */
[----:B------:R-:W-:Y:S02]  /*4fb0*/  @!UPT UIADD3 URZ, UPT, UPT, URZ, URZ, URZ ;  /* 0x000000fffffff290 */ /* 0x000fe4000fffe0ff */
[----:B------:R2:W-:Y:S01]  /*4fc0*/  @!UP0 UTMALDG.3D [UR8], [UR4], desc[UR6] ;  /* 0x00000608040085b4 */ /* 0x0005e20008011000 */
[----:B------:R2:W-:Y:S01]  /*4fd0*/  @!P1 SYNCS.ARRIVE.TRANS64.RED.A0TR RZ, [UR21+0x48], R7 ;  /* 0x00004807ffff99a7 */ /* 0x0005e20008300415 */
[----:B------:R-:W-:Y:S01]  /*4fe0*/  SYNCS.ARRIVE.TRANS64.RED.A1T0 RZ, [UR37], RZ ;  /* 0x000000ffffff79a7 */ /* 0x000fe20008100425 */
[----:B------:R-:W-:Y:S05]  /*4ff0*/  BRA.U UP1, `(.L_x_84) ;  /* 0xfffffff101707547 */ /* 0x000fea000b83ffff */
[----:B------:R-:W-:-:S04]  /*5000*/  SHF.L.U32 R3, R15, 0x1f, RZ ;  /* 0x0000001f0f037819 */ /* 0x000fc800000006ff */
[----:B------:R-:W3:Y:S02]  /*5010*/  SYNCS.PHASECHK.TRANS64.TRYWAIT P0, [UR21+0x50], R3 ;  /* 0x00005003ff0075a7 */ /* 0x000ee40008001115 */
[----:B---3--:R-:W-:Y:S05]  /*5020*/  @!P0 BRA `(.L_x_85) ;  /* 0x0000004c00c08947 */ /* 0x008fea0003800000 */
.L_x_173:
[----:B------:R-:W4:Y:S02]  /*5030*/  SYNCS.PHASECHK.TRANS64.TRYWAIT P0, [UR21+0x58], R3 ;  /* 0x00005803ff0075a7 */ /* 0x000f240008001115 */
[----:B----4-:R-:W-:Y:S05]  /*5040*/  @!P0 BRA `(.L_x_86) ;  /* 0x0000004c00d08947 */ /* 0x010fea0003800000 */
.L_x_175:
[----:B------:R-:W4:Y:S02]  /*5050*/  SYNCS.PHASECHK.TRANS64.TRYWAIT P0, [UR21+0x60], R3 ;  /* 0x00006003ff0075a7 */ /* 0x000f240008001115 */
[----:B----4-:R-:W-:Y:S05]  /*5060*/  @!P0 BRA `(.L_x_87) ;  /* 0x0000004c00e08947 */ /* 0x010fea0003800000 */
.L_x_177:
[----:B---3--:R-:W-:-:S07]  /*5070*/  MOV R0, UR21 ;  /* 0x0000001500007c02 */ /* 0x008fce0008000f00 */
.L_x_88:
[----:B---3--:R-:W-:-:S04]  /*5080*/  SHF.L.U32 R3, R15, 0x1f, RZ ;  /* 0x0000001f0f037819 */ /* 0x008fc800000006ff */
[----:B------:R3:W4:Y:S03]  /*5090*/  SYNCS.PHASECHK.TRANS64.TRYWAIT P0, [R0+URZ+0x68], R3 ;  /* 0x00006803000075a7 */ /* 0x00072600080011ff */
[----:B----4-:R-:W-:Y:S05]  /*50a0*/  @!P0 NANOSLEEP.SYNCS 0x989680 ;  /* 0x009896800000895d */ /* 0x010fea0003900000 */
[----:B------:R-:W4:Y:S02]  /*50b0*/  @!P0 SYNCS.PHASECHK.TRANS64 P0, [R0+URZ+0x68], R3 ;  /* 0x00006803000085a7 */ /* 0x000f2400080010ff */
[----:B-12-4-:R-:W-:Y:S05]  /*50c0*/  @P0 EXIT ;  /* 0x000000000000094d */ /* 0x016fea0003800000 */
[----:B------:R-:W-:Y:S05]  /*50d0*/  BRA `(.L_x_88) ;  /* 0xfffffffc00e87947 */ /* 0x000fea000383ffff */
.L_x_73:
[----:B------:R-:W-:-:S06]  /*50e0*/  UISETP.GE.AND UP0, UPT, UR17, 0x4, UPT ;  /* 0x000000041100788c */ /* 0x000fcc000bf06270 */
[----:B------:R-:W-:-:S13]  /*50f0*/  PLOP3.LUT P0, PT, PT, PT, UP0, 0x80, 0x8 ;  /* 0x000000000008781c */ /* 0x000fda0003f0f008 */
[----:B-1----:R-:W-:Y:S05]  /*5100*/  @!P0 EXIT ;  /* 0x000000000000894d */ /* 0x002fea0003800000 */
[----:B------:R-:W1:Y:S08]  /*5110*/  S2UR UR4, SR_CgaCtaId ;  /* 0x00000000000479c3 */ /* 0x000e700000008800 */
[----:B------:R-:W-:Y:S01]  /*5120*/  BAR.SYNC.DEFER_BLOCKING 0x6, 0xa0 ;  /* 0x0182800000007b1d */ /* 0x000fe20000010000 */
[C---:B------:R-:W-:Y:S01]  /*5130*/  IMAD.SHL.U32 R5, R94.reuse, 0x40, RZ ;  /* 0x000000405e057824 */ /* 0x040fe200078e00ff */
[----:B------:R-:W-:Y:S01]  /*5140*/  SHF.R.U32.HI R3, RZ, 0x1, R94 ;  /* 0x00000001ff037819 */ /* 0x000fe2000001165e */
[C---:B------:R-:W-:Y:S01]  /*5150*/  IMAD.U32 R37, R94.reuse, 0x10000, RZ ;  /* 0x000100005e257824 */ /* 0x040fe200078e00ff */
[C---:B------:R-:W-:Y:S01]  /*5160*/  R2P PR, R94.reuse, 0x6 ;  /* 0x000000065e007804 */ /* 0x040fe20000000000 */
[----:B------:R-:W-:Y:S01]  /*5170*/  IMAD.SHL.U32 R80, R94, 0x20, RZ ;  /* 0x000000205e507824 */ /* 0x000fe200078e00ff */
[----:B------:R-:W-:-:S02]  /*5180*/  UMOV UR44, 0x400 ;  /* 0x00000400002c7882 */ /* 0x000fc40000000000 */
[----:B------:R-:W2:Y:S01]  /*5190*/  LDC.64 R78, c[0x0][0x8b0] ;  /* 0x00022c00ff4e7b82 */ /* 0x000ea20000000a00 */
[C---:B------:R-:W-:Y:S01]  /*51a0*/  LOP3.LUT R2, R5.reuse, 0x1c0, RZ, 0xc0, !PT ;  /* 0x000001c005027812 */ /* 0x040fe200078ec0ff */
[----:B------:R-:W-:Y:S01]  /*51b0*/  IMAD.MOV.U32 R92, RZ, RZ, 0x20 ;  /* 0x00000020ff5c7424 */ /* 0x000fe200078e00ff */
[----:B------:R-:W-:Y:S01]  /*51c0*/  LOP3.LUT R5, R5, 0x200, RZ, 0xc0, !PT ;  /* 0x0000020005057812 */ /* 0x000fe200078ec0ff */
[----:B------:R-:W-:Y:S01]  /*51d0*/  IMAD.MOV.U32 R91, RZ, RZ, 0x1 ;  /* 0x00000001ff5b7424 */ /* 0x000fe200078e00ff */
[----:B------:R-:W-:Y:S01]  /*51e0*/  LOP3.LUT R3, R2, 0x8, R3, 0xf8, !PT ;  /* 0x0000000802037812 */ /* 0x000fe200078ef803 */
[----:B------:R-:W-:Y:S01]  /*51f0*/  IMAD.SHL.U32 R2, R94, 0x8, RZ ;  /* 0x000000085e027824 */ /* 0x000fe200078e00ff */
[----:B------:R-:W-:Y:S01]  /*5200*/  LOP3.LUT R37, R37, 0x600000, RZ, 0xc0, !PT ;  /* 0x0060000025257812 */ /* 0x000fe200078ec0ff */
[----:B------:R-:W3:Y:S01]  /*5210*/  LDC.64 R76, c[0x0][0x8a8] ;  /* 0x00022a00ff4c7b82 */ /* 0x000ee20000000a00 */
[----:B------:R-:W-:Y:S01]  /*5220*/  LOP3.LUT R80, R5, 0xc00, R80, 0xf8, !PT ;  /* 0x00000c0005507812 */ /* 0x000fe200078ef850 */
[----:B------:R-:W-:Y:S01]  /*5230*/  IMAD.MOV.U32 R36, RZ, RZ, RZ ;  /* 0x000000ffff247224 */ /* 0x000fe200078e00ff */
[----:B------:R-:W-:Y:S01]  /*5240*/  LOP3.LUT R3, R3, 0x38, R2, 0x78, !PT ;  /* 0x0000003803037812 */ /* 0x000fe200078e7802 */
[----:B------:R-:W-:Y:S01]  /*5250*/  IMAD.MOV.U32 R90, RZ, RZ, RZ ;  /* 0x000000ffff5a7224 */ /* 0x000fe200078e00ff */
[----:B------:R-:W-:-:S02]  /*5260*/  SEL R93, R92, 0xffffffe0, !P2 ;  /* 0xffffffe05c5d7807 */ /* 0x000fc40005000000 */
[----:B------:R-:W-:Y:S02]  /*5270*/  CS2R R88, SRZ ;  /* 0x0000000000587805 */ /* 0x000fe4000001ff00 */
[----:B------:R-:W-:Y:S01]  /*5280*/  LOP3.LUT R80, R80, R3, RZ, 0xfc, !PT ;  /* 0x0000000350507212 */ /* 0x000fe200078efcff */
[----:B-1----:R-:W-:Y:S01]  /*5290*/  ULEA UR44, UR4, UR44, 0x18 ;  /* 0x0000002c042c7291 */ /* 0x002fe2000f8ec0ff */
[----:B------:R-:W-:Y:S01]  /*52a0*/  LOP3.LUT R94, R94, 0x60, RZ, 0xc0, !PT ;  /* 0x000000605e5e7812 */ /* 0x000fe200078ec0ff */
[----:B------:R-:W1:Y:S01]  /*52b0*/  LDCU UR59, c[0x0][0x370] ;  /* 0x00006e00ff3b77ac */ /* 0x000e620008000800 */
[----:B------:R-:W-:Y:S01]  /*52c0*/  SEL R92, R92, 0xffffffe0, !P1 ;  /* 0xffffffe05c5c7807 */ /* 0x000fe20004800000 */
[----:B------:R-:W-:Y:S01]  /*52d0*/  UIADD3 UR4, UPT, UPT, UR44, 0x400, URZ ;  /* 0x000004002c047890 */ /* 0x000fe2000fffe0ff */
[----:B------:R-:W4:Y:S04]  /*52e0*/  LDCU UR43, c[0x0][0xb0c] ;  /* 0x00016180ff2b77ac */ /* 0x000f280008000800 */
[----:B------:R-:W1:Y:S01]  /*52f0*/  LDS R0, [UR44+0x130] ;  /* 0x0001302cff007984 */ /* 0x000e620008000800 */
[----:B------:R-:W-:Y:S01]  /*5300*/  IMAD.U32 R86, RZ, RZ, UR4 ;  /* 0x00000004ff567e24 */ /* 0x000fe2000f8e00ff */
[----:B------:R-:W1:Y:S01]  /*5310*/  LDCU UR39, c[0x0][0xb30] ;  /* 0x00016600ff2777ac */ /* 0x000e620008000800 */
[----:B------:R-:W1:Y:S01]  /*5320*/  LDCU.64 UR56, c[0x0][0x888] ;  /* 0x00011100ff3877ac */ /* 0x000e620008000a00 */
[----:B------:R-:W1:Y:S01]  /*5330*/  LDCU.64 UR40, c[0x0][0xb28] ;  /* 0x00016500ff2877ac */ /* 0x000e620008000a00 */
[----:B------:R-:W1:Y:S01]  /*5340*/  LDCU.64 UR62, c[0x0][0x890] ;  /* 0x00011200ff3e77ac */ /* 0x000e620008000a00 */
[----:B------:R-:W1:Y:S01]  /*5350*/  LDCU.128 UR52, c[0x0][0xb10] ;  /* 0x00016200ff3477ac */ /* 0x000e620008000c00 */
[----:B------:R-:W1:Y:S01]  /*5360*/  LDCU UR58, c[0x0][0x374] ;  /* 0x00006e80ff3a77ac */ /* 0x000e620008000800 */
[----:B------:R-:W-:Y:S01]  /*5370*/  UMOV UR47, URZ ;  /* 0x000000ff002f7c82 */ /* 0x000fe20008000000 */
[----:B------:R-:W-:Y:S01]  /*5380*/  UMOV UR46, URZ ;  /* 0x000000ff002e7c82 */ /* 0x000fe20008000000 */
[----:B-1234-:R-:W-:-:S07]  /*5390*/  IMAD.IADD R37, R0, 0x1, R37 ;  /* 0x0000000100257824 */ /* 0x01efce00078e0225 */
.L_x_132:
[C---:B------:R-:W-:Y:S02]  /*53a0*/  LEA R3, R88.reuse, UR44, 0x3 ;  /* 0x0000002c58037c11 */ /* 0x040fe4000f8e18ff */
[----:B------:R-:W-:Y:S02]  /*53b0*/  SHF.L.U32 R0, R89, 0x1f, RZ ;  /* 0x0000001f59007819 */ /* 0x000fe400000006ff */
[----:B------:R-:W-:Y:S02]  /*53c0*/  LEA R5, R88, UR44, 0x4 ;  /* 0x0000002c58057c11 */ /* 0x000fe4000f8e20ff */
[----:B-1----:R-:W1:Y:S02]  /*53d0*/  SYNCS.PHASECHK.TRANS64.TRYWAIT P0, [R3+URZ+0x80], R0 ;  /* 0x00008000030075a7 */ /* 0x002e6400080011ff */
[----:B-1----:R-:W-:Y:S05]  /*53e0*/  @!P0 BRA `(.L_x_89) ;  /* 0x0000004c00188947 */ /* 0x002fea0003800000 */
.L_x_178:
[----:B------:R-:W2:Y:S01]  /*53f0*/  LDS.128 R4, [R5+0x110] ;  /* 0x0001100005047984 */ /* 0x000ea20000000c00 */
        /* <DEDUP_REMOVED lines=10> */
[----:B------:R-:W-:Y:S01]  /*54a0*/  PLOP3.LUT P0, PT, PT, PT, UP1, 0x80, 0x8 ;  /* 0x000000000008781c */ /* 0x000fe20003f0f018 */
[----:B------:R-:W-:Y:S11]  /*54b0*/  UP2UR UR61, UPR, URZ, 0x2 ;  /* 0x00000002ff3d7883 */ /* 0x000ff60008000000 */
[----:B------:R-:W-:Y:S01]  /*54c0*/  @!UPT UIADD3 URZ, UPT, UPT, URZ, URZ, URZ ;  /* 0x000000fffffff290 */ /* 0x000fe2000fffe0ff */
[----:B-1----:R-:W-:Y:S02]  /*54d0*/  @P0 SHF.R.U32.HI R0, RZ, 0x10, R5 ;  /* 0x00000010ff000819 */ /* 0x002fe40000011605 */
        /* <DEDUP_REMOVED lines=12> */
[----:B------:R-:W2:Y:S01]  /*55a0*/  LDCU UR12, c[0x0][0xb20] ;  /* 0x00016400ff0c77ac */ /* 0x000ea20008000800 */
[----:B------:R-:W-:Y:S02]  /*55b0*/  UIMAD.WIDE.U32 UR4, UR58, UR55, URZ ;  /* 0x000000373a0472a5 */ /* 0x000fe4000f8e00ff */
[----:B------:R-:W-:Y:S02]  /*55c0*/  UIMAD.WIDE.U32 UR6, UR59, UR52, URZ ;  /* 0x000000343b0672a5 */ /* 0x000fe4000f8e00ff */
[----:B------:R-:W-:Y:S02]  /*55d0*/  UISETP.NE.AND UP0, UPT, UR54, 0x1, UPT ;  /* 0x000000013600788c */ /* 0x000fe4000bf05270 */
[----:B------:R-:W-:Y:S02]  /*55e0*/  UIMAD.WIDE.U32 UR8, UR37, UR55, URZ ;  /* 0x00000037250872a5 */ /* 0x000fe4000f8e00ff */
[----:B------:R-:W-:Y:S02]  /*55f0*/  UIMAD.WIDE.U32 UR10, UR38, UR52, URZ ;  /* 0x00000034260a72a5 */ /* 0x000fe4000f8e00ff */
[----:B------:R-:W-:Y:S02]  /*5600*/  UISETP.NE.AND UP1, UPT, UR43, 0x1, UPT ;  /* 0x000000012b00788c */ /* 0x000fe4000bf25270 */
[----:B------:R-:W-:Y:S01]  /*5610*/  UISETP.NE.AND UP2, UPT, UR42, 0x1, UPT ;  /* 0x000000012a00788c */ /* 0x000fe2000bf45270 */
[----:B------:R-:W-:Y:S02]  /*5620*/  UMOV UR4, UR5 ;  /* 0x0000000500047c82 */ /* 0x000fe40008000000 */
[----:B--2---:R-:W-:Y:S03]  /*5630*/  USHF.R.U32.HI UR5, URZ, UR12, UR4 ;  /* 0x0000000cff057299 */ /* 0x004fe60008011604 */
[----:B------:R-:W-:Y:S02]  /*5640*/  UMOV UR4, UR7 ;  /* 0x0000000700047c82 */ /* 0x000fe40008000000 */
[----:B------:R-:W-:Y:S02]  /*5650*/  USHF.R.U32.HI UR7, URZ, UR53, UR4 ;  /* 0x00000035ff077299 */ /* 0x000fe40008011604 */
[----:B------:R-:W-:Y:S02]  /*5660*/  USEL UR4, UR58, UR5, !UP0 ;  /* 0x000000053a047287 */ /* 0x000fe4000c000000 */
[----:B------:R-:W-:Y:S01]  /*5670*/  USEL UR7, UR59, UR7, !UP1 ;  /* 0x000000073b077287 */ /* 0x000fe2000c800000 */
[----:B------:R-:W-:Y:S01]  /*5680*/  UMOV UR5, UR9 ;  /* 0x0000000900057c82 */ /* 0x000fe20008000000 */
[----:B------:R-:W-:Y:S02]  /*5690*/  UIMAD.WIDE.U32 UR8, UR4, UR40, URZ ;  /* 0x00000028040872a5 */ /* 0x000fe4000f8e00ff */
[----:B------:R-:W-:Y:S03]  /*56a0*/  USHF.R.U32.HI UR6, URZ, UR12, UR5 ;  /* 0x0000000cff067299 */ /* 0x000fe60008011605 */
[----:B------:R-:W-:Y:S01]  /*56b0*/  UMOV UR5, UR11 ;  /* 0x0000000b00057c82 */ /* 0x000fe20008000000 */
[----:B------:R-:W-:Y:S02]  /*56c0*/  UIMAD.WIDE.U32 UR10, UR7, UR40, URZ ;  /* 0x00000028070a72a5 */ /* 0x000fe4000f8e00ff */
[----:B------:R-:W-:Y:S02]  /*56d0*/  USHF.R.U32.HI UR12, URZ, UR53, UR5 ;  /* 0x00000035ff0c7299 */ /* 0x000fe40008011605 */
[----:B------:R-:W-:Y:S01]  /*56e0*/  USEL UR6, UR37, UR6, !UP0 ;  /* 0x0000000625067287 */ /* 0x000fe2000c000000 */
[----:B------:R-:W-:Y:S02]  /*56f0*/  UMOV UR5, UR9 ;  /* 0x0000000900057c82 */ /* 0x000fe40008000000 */
[----:B------:R-:W-:Y:S01]  /*5700*/  UMOV UR10, UR11 ;  /* 0x0000000b000a7c82 */ /* 0x000fe20008000000 */
[----:B------:R-:W-:Y:S02]  /*5710*/  @UP2 USHF.R.U32.HI UR4, URZ, UR41, UR5 ;  /* 0x00000029ff042299 */ /* 0x000fe40008011605 */
[----:B------:R-:W-:Y:S02]  /*5720*/  @UP2 USHF.R.U32.HI UR7, URZ, UR41, UR10 ;  /* 0x00000029ff072299 */ /* 0x000fe4000801160a */
[----:B------:R-:W-:Y:S02]  /*5730*/  UIMAD UR4, UR42, UR4, URZ ;  /* 0x000000042a0472a4 */ /* 0x000fe4000f8e02ff */
        /* <DEDUP_REMOVED lines=8> */
[----:B------:R-:W-:Y:S02]  /*57c0*/  USEL UR11, UR6, UR4, !UP2 ;  /* 0x00000004060b7287 */ /* 0x000fe4000d000000 */
[----:B------:R-:W-:Y:S02]  /*57d0*/  UIADD3 UR8, UPT, UPT, -UR5, URZ, URZ ;  /* 0x000000ff05087290 */ /* 0x000fe4000fffe1ff */
[----:B------:R-:W-:Y:S01]  /*57e0*/  UIADD3 UR10, UPT, UPT, -UR11, URZ, URZ ;  /* 0x000000ff0b0a7290 */ /* 0x000fe2000fffe1ff */
[----:B------:R-:W-:Y:S01]  /*57f0*/  @!UP0 UMOV UR4, UR9 ;  /* 0x0000000900048c82 */ /* 0x000fe20008000000 */
[----:B------:R-:W-:Y:S02]  /*5800*/  UIADD3 UR9, UPT, UPT, -UR6, URZ, URZ ;  /* 0x000000ff06097290 */ /* 0x000fe4000fffe1ff */
[----:B------:R-:W-:Y:S02]  /*5810*/  @!UP0 USHF.R.U32.HI UR4, URZ, UR41, UR4 ;  /* 0x00000029ff048299 */ /* 0x000fe40008011604 */
[----:B------:R-:W-:Y:S02]  /*5820*/  UIMAD UR10, UR42, UR10, UR6 ;  /* 0x0000000a2a0a72a4 */ /* 0x000fe4000f8e0206 */
[----:B------:R-:W-:Y:S04]  /*5830*/  @!UP0 USEL UR4, UR5, UR4, !UP2 ;  /* 0x0000000405048287 */ /* 0x000fe8000d000000 */
[----:B------:R-:W-:Y:S02]  /*5840*/  @!UP0 UIMAD UR10, UR7, UR10, UR4 ;  /* 0x0000000a070a82a4 */ /* 0x000fe4000f8e0204 */
[----:B------:R-:W-:Y:S02]  /*5850*/  @!UP0 UIADD3 UR11, UPT, UPT, UR11, -UR4, URZ ;  /* 0x800000040b0b8290 */ /* 0x000fe4000fffe0ff */
[----:B------:R-:W-:Y:S02]  /*5860*/  UIMAD UR7, UR43, UR8, UR38 ;  /* 0x000000082b0772a4 */ /* 0x000fe4000f8e0226 */
[----:B------:R-:W-:Y:S02]  /*5870*/  @!UP0 UIMAD UR6, UR11, UR42, UR5 ;  /* 0x0000002a0b0682a4 */ /* 0x000fe4000f8e0205 */
[----:B------:R-:W-:Y:S01]  /*5880*/  UIMAD UR4, UR54, UR9, UR37 ;  /* 0x00000009360472a4 */ /* 0x000fe2000f8e0225 */
[----:B------:R-:W-:Y:S02]  /*5890*/  @!UP0 UMOV UR5, UR10 ;  /* 0x0000000a00058c82 */ /* 0x000fe40008000000 */
[----:B------:R-:W-:Y:S02]  /*58a0*/  UIMAD UR38, UR5, UR43, UR7 ;  /* 0x0000002b052672a4 */ /* 0x000fe4000f8e0207 */
[----:B------:R-:W-:Y:S11]  /*58b0*/  UIMAD UR37, UR6, UR54, UR4 ;  /* 0x00000036062572a4 */ /* 0x000ff6000f8e0204 */
[----:B------:R-:W-:Y:S01]  /*58c0*/  @!UPT UIADD3 URZ, UPT, UPT, URZ, URZ, URZ ;  /* 0x000000fffffff290 */ /* 0x000fe2000fffe0ff */
.L_x_90:
[----:B------:R-:W-:Y:S01]  /*58d0*/  UISETP.NE.AND UP0, UPT, UR39, 0x1, UPT ;  /* 0x000000012700788c */ /* 0x000fe2000bf05270 */
[----:B------:R-:W-:Y:S01]  /*58e0*/  LOP3.LUT P0, RZ, R86, 0x3f0, RZ, 0xc0, !PT ;  /* 0x000003f056ff7812 */ /* 0x000fe2000780c0ff */
[----:B------:R-:W-:Y:S01]  /*58f0*/  USHF.L.U32 UR50, UR16, 0x6, URZ ;  /* 0x0000000610327899 */ /* 0x000fe200080006ff */
[----:B------:R-:W-:Y:S01]  /*5900*/  BSSY.RECONVERGENT B6, `(.L_x_91) ;  /* 0x0000034000067945 */ /* 0x000fe20003800200 */
[----:B------:R-:W-:Y:S01]  /*5910*/  USHF.L.U32 UR49, UR20, 0x8, URZ ;  /* 0x0000000814317899 */ /* 0x000fe200080006ff */
[----:B------:R-:W-:Y:S06]  /*5920*/  IADD3 R88, PT, PT, R88, 0x1, RZ ;  /* 0x0000000158587810 */ /* 0x000fec0007ffe0ff */
[----:B------:R-:W2:Y:S01]  /*5930*/  @!UP0 LDCU.128 UR12, c[0x0][0xb10] ;  /* 0x00016200ff0c87ac */ /* 0x000ea20008000c00 */
[----:B------:R-:W3:Y:S01]  /*5940*/  @!UP0 LDCU UR5, c[0x0][0xb0c] ;  /* 0x00016180ff0587ac */ /* 0x000ee20008000800 */
[----:B------:R-:W4:Y:S01]  /*5950*/  @!UP0 LDCU UR10, c[0x0][0xb20] ;  /* 0x00016400ff0a87ac */ /* 0x000f220008000800 */
[----:B--2---:R-:W-:Y:S02]  /*5960*/  UIMAD.WIDE.U32 UR8, UR38, UR12, URZ ;  /* 0x0000000c260872a5 */ /* 0x004fe4000f8e00ff */
[----:B------:R-:W-:Y:S02]  /*5970*/  UIMAD.WIDE.U32 UR6, UR37, UR15, URZ ;  /* 0x0000000f250672a5 */ /* 0x000fe4000f8e00ff */
[----:B------:R-:W-:Y:S03]  /*5980*/  @!UP0 UISETP.NE.AND UP1, UPT, UR14, 0x1, UPT ;  /* 0x000000010e00888c */ /* 0x000fe6000bf25270 */
[----:B------:R-:W-:Y:S01]  /*5990*/  @!UP0 UMOV UR4, UR9 ;  /* 0x0000000900048c82 */ /* 0x000fe20008000000 */
[----:B---3--:R-:W-:Y:S02]  /*59a0*/  @!UP0 UISETP.NE.AND UP2, UPT, UR5, 0x1, UPT ;  /* 0x000000010500888c */ /* 0x008fe4000bf45270 */
[----:B------:R-:W-:Y:S01]  /*59b0*/  @!UP0 USHF.R.U32.HI UR4, URZ, UR13, UR4 ;  /* 0x0000000dff048299 */ /* 0x000fe20008011604 */
[----:B------:R-:W-:Y:S02]  /*59c0*/  @!UP0 UMOV UR6, UR7 ;  /* 0x0000000700068c82 */ /* 0x000fe40008000000 */
[----:B----4-:R-:W-:Y:S02]  /*59d0*/  @!UP0 USHF.R.U32.HI UR6, URZ, UR10, UR6 ;  /* 0x0000000aff068299 */ /* 0x010fe40008011606 */
[----:B------:R-:W-:Y:S02]  /*59e0*/  @!UP0 USEL UR7, UR38, UR4, !UP2 ;  /* 0x0000000426078287 */ /* 0x000fe4000d000000 */
[----:B------:R-:W-:Y:S04]  /*59f0*/  @!UP0 USEL UR6, UR37, UR6, !UP1 ;  /* 0x0000000625068287 */ /* 0x000fe8000c800000 */
[----:B------:R-:W-:Y:S02]  /*5a00*/  @!UP0 UIADD3 UR4, UPT, UPT, -UR7, UR6, URZ ;  /* 0x0000000607048290 */ /* 0x000fe4000fffe1ff */
[----:B------:R-:W-:Y:S02]  /*5a10*/  @!UP0 UIADD3 UR6, UPT, UPT, UR7, -UR6, URZ ;  /* 0x8000000607068290 */ /* 0x000fe4000fffe0ff */
[----:B------:R-:W-:Y:S02]  /*5a20*/  @!UP0 UIMAD UR38, UR4, UR5, UR38 ;  /* 0x00000005042682a4 */ /* 0x000fe4000f8e0226 */
[----:B------:R-:W-:Y:S01]  /*5a30*/  @!UP0 UIMAD UR37, UR6, UR14, UR37 ;  /* 0x0000000e062582a4 */ /* 0x000fe2000f8e0225 */
[----:B------:R-:W-:Y:S11]  /*5a40*/  @!P0 BRA `(.L_x_92) ;  /* 0x00000000007c8947 */ /* 0x000ff60003800000 */
[----:B------:R-:W2:Y:S01]  /*5a50*/  LDCU.64 UR8, c[0x4][0x80] ;  /* 0x01001000ff0877ac */ /* 0x000ea20008000a00 */
[----:B------:R-:W-:Y:S01]  /*5a60*/  MOV R2, 0x0 ;  /* 0x0000000000027802 */ /* 0x000fe20000000f00 */
[----:B------:R-:W-:Y:S02]  /*5a70*/  HFMA2 R12, -RZ, RZ, 0, 5.9604644775390625e-08 ;  /* 0x00000001ff0c7431 */ /* 0x000fe400000001ff */
[----:B------:R-:W-:Y:S01]  /*5a80*/  IMAD.MOV.U32 R8, RZ, RZ, 0x70 ;  /* 0x00000070ff087424 */ /* 0x000fe200078e00ff */
[----:B------:R3:W4:Y:S01]  /*5a90*/  LDC.64 R14, c[0x4][R2] ;  /* 0x01000000020e7b82 */ /* 0x0007220000000a00 */
[----:B------:R-:W1:Y:S01]  /*5aa0*/  LDCU.64 UR6, c[0x4][0x88] ;  /* 0x01001100ff0677ac */ /* 0x000e620008000a00 */
[----:B------:R-:W-:Y:S01]  /*5ab0*/  IMAD.MOV.U32 R13, RZ, RZ, RZ ;  /* 0x000000ffff0d7224 */ /* 0x000fe200078e00ff */
[----:B------:R-:W1:Y:S01]  /*5ac0*/  LDCU.64 UR4, c[0x4][0x8] ;  /* 0x01000100ff0477ac */ /* 0x000e620008000a00 */
[----:B--2---:R-:W-:Y:S01]  /*5ad0*/  MOV R5, UR9 ;  /* 0x0000000900057c02 */ /* 0x004fe20008000f00 */
[----:B------:R-:W-:Y:S01]  /*5ae0*/  IMAD.U32 R4, RZ, RZ, UR8 ;  /* 0x00000008ff047e24 */ /* 0x000fe2000f8e00ff */
[----:B-1----:R-:W-:Y:S01]  /*5af0*/  MOV R7, UR7 ;  /* 0x0000000700077c02 */ /* 0x002fe20008000f00 */
[----:B------:R-:W-:Y:S01]  /*5b00*/  IMAD.U32 R6, RZ, RZ, UR6 ;  /* 0x00000006ff067e24 */ /* 0x000fe2000f8e00ff */
[----:B------:R-:W-:Y:S01]  /*5b10*/  MOV R11, UR5 ;  /* 0x00000005000b7c02 */ /* 0x000fe20008000f00 */
[----:B------:R-:W-:Y:S02]  /*5b20*/  IMAD.U32 R10, RZ, RZ, UR4 ;  /* 0x00000004ff0a7e24 */ /* 0x000fe4000f8e00ff */
[----:B------:R-:W-:Y:S07]  /*5b30*/  LEPC R20, `(.L_x_93) ;  /* 0x000000001014794e */ /* 0x000fee0000000000 */
[----:B---345:R-:W-:Y:S05]  /*5b40*/  CALL.ABS.NOINC R14 ;  /* 0x000000000e007343 */ /* 0x038fea0003c00000 */
.L_x_93:
[----:B------:R-:W1:Y:S01]  /*5b50*/  LDCU.64 UR8, c[0x4][0x80] ;  /* 0x01001000ff0877ac */ /* 0x000e620008000a00 */
[----:B------:R-:W2:Y:S01]  /*5b60*/  LDC.64 R2, c[0x4][R2] ;  /* 0x0100000002027b82 */ /* 0x000ea20000000a00 */
[----:B------:R-:W-:Y:S02]  /*5b70*/  HFMA2 R12, -RZ, RZ, 0, 5.9604644775390625e-08 ;  /* 0x00000001ff0c7431 */ /* 0x000fe400000001ff */
[----:B------:R-:W-:Y:S02]  /*5b80*/  IMAD.MOV.U32 R8, RZ, RZ, 0x70 ;  /* 0x00000070ff087424 */ /* 0x000fe400078e00ff */
[----:B------:R-:W-:Y:S01]  /*5b90*/  IMAD.MOV.U32 R13, RZ, RZ, RZ ;  /* 0x000000ffff0d7224 */ /* 0x000fe200078e00ff */
[----:B------:R-:W3:Y:S01]  /*5ba0*/  LDCU.64 UR6, c[0x4][0x88] ;  /* 0x01001100ff0677ac */ /* 0x000ee20008000a00 */
[----:B------:R-:W4:Y:S01]  /*5bb0*/  LDCU.64 UR4, c[0x4][0x8] ;  /* 0x01000100ff0477ac */ /* 0x000f220008000a00 */
[----:B-1----:R-:W-:Y:S02]  /*5bc0*/  MOV R4, UR8 ;  /* 0x0000000800047c02 */ /* 0x002fe40008000f00 */
[----:B------:R-:W-:Y:S02]  /*5bd0*/  MOV R5, UR9 ;  /* 0x0000000900057c02 */ /* 0x000fe40008000f00 */
[----:B---3--:R-:W-:Y:S01]  /*5be0*/  MOV R7, UR7 ;  /* 0x0000000700077c02 */ /* 0x008fe20008000f00 */
[----:B------:R-:W-:Y:S01]  /*5bf0*/  IMAD.U32 R6, RZ, RZ, UR6 ;  /* 0x00000006ff067e24 */ /* 0x000fe2000f8e00ff */
[----:B----4-:R-:W-:Y:S01]  /*5c00*/  MOV R11, UR5 ;  /* 0x00000005000b7c02 */ /* 0x010fe20008000f00 */
[----:B------:R-:W-:Y:S02]  /*5c10*/  IMAD.U32 R10, RZ, RZ, UR4 ;  /* 0x00000004ff0a7e24 */ /* 0x000fe4000f8e00ff */
[----:B------:R-:W-:Y:S07]  /*5c20*/  LEPC R20, `(.L_x_92) ;  /* 0x000000001014794e */ /* 0x000fee0000000000 */
[----:B--2---:R-:W-:Y:S05]  /*5c30*/  CALL.ABS.NOINC R2 ;  /* 0x0000000002007343 */ /* 0x004fea0003c00000 */
.L_x_92:
[----:B------:R-:W-:Y:S05]  /*5c40*/  BSYNC.RECONVERGENT B6 ;  /* 0x0000000000067941 */ /* 0x000fea0003800200 */
.L_x_91:
[----:B------:R-:W-:Y:S01]  /*5c50*/  R2UR UR4, R85 ;  /* 0x00000000550472ca */ /* 0x000fe200000e0000 */
[----:B------:R-:W-:Y:S01]  /*5c60*/  UISETP.NE.U32.AND UP0, UPT, UR62, URZ, UPT ;  /* 0x000000ff3e00728c */ /* 0x000fe2000bf05070 */
[----:B------:R-:W-:Y:S02]  /*5c70*/  ISETP.NE.U32.AND P4, PT, R78, RZ, PT ;  /* 0x000000ff4e00720c */ /* 0x000fe40003f85070 */
[----:B------:R-:W-:Y:S01]  /*5c80*/  ISETP.NE.U32.AND P2, PT, RZ, UR56, PT ;  /* 0x00000038ff007c0c */ /* 0x000fe2000bf45070 */
[----:B------:R-:W-:Y:S01]  /*5c90*/  UISETP.NE.AND.EX UP1, UPT, UR63, URZ, UPT, UP0 ;  /* 0x000000ff3f00728c */ /* 0x000fe2000bf25300 */
[----:B------:R-:W-:Y:S01]  /*5ca0*/  ISETP.NE.AND.EX P4, PT, R79, RZ, PT, P4 ;  /* 0x000000ff4f00720c */ /* 0x000fe20003f85340 */
[----:B------:R-:W-:Y:S01]  /*5cb0*/  UPLOP3.LUT UP0, UPT, UPT, UPT, UPT, 0x40, 0x4 ;  /* 0x000000000004789c */ /* 0x000fe20003f0e870 */
[----:B------:R-:W-:Y:S05]  /*5cc0*/  ISETP.NE.AND.EX P2, PT, RZ, UR57, PT, P2 ;  /* 0x00000039ff007c0c */ /* 0x000fea000bf45320 */
[----:B------:R-:W-:Y:S06]  /*5cd0*/  UISETP.NE.AND UP2, UPT, UR4, URZ, UPT ;  /* 0x000000ff0400728c */ /* 0x000fec000bf45270 */
[----:B------:R-:W-:Y:S05]  /*5ce0*/  PLOP3.LUT P1, PT, PT, PT, UP2, 0x80, 0x8 ;  /* 0x000000000008781c */ /* 0x000fea0003f2f028 */
[----:B------:R-:W-:Y:S06]  /*5cf0*/  @UP2 UPLOP3.LUT UP0, UPT, UPT, UPT, UP1, 0x80, 0x8 ;  /* 0x000000000008289c */ /* 0x000fec0003f0f010 */
[----:B------:R-:W-:Y:S01]  /*5d00*/  PLOP3.LUT P0, PT, PT, PT, UP0, 0x80, 0x8 ;  /* 0x000000000008781c */ /* 0x000fe20003f0f008 */
[----:B------:R-:W-:Y:S01]  /*5d10*/  @!UPT UIADD3 URZ, UPT, UPT, URZ, URZ, URZ ;  /* 0x000000fffffff290 */ /* 0x000fe2000fffe0ff */
[----:B------:R-:W-:Y:S11]  /*5d20*/  BRA.U !UP1, `(.L_x_94) ;  /* 0x00000001093c7547 */ /* 0x000ff6000b800000 */
[----:B------:R-:W-:Y:S01]  /*5d30*/  UISETP.NE.U32.AND UP0, UPT, UR56, URZ, UPT ;  /* 0x000000ff3800728c */ /* 0x000fe2000bf05070 */
[----:B-1----:R-:W-:Y:S01]  /*5d40*/  HFMA2 R0, -RZ, RZ, 0, 5.9604644775390625e-08 ;  /* 0x00000001ff007431 */ /* 0x002fe200000001ff */
[----:B------:R-:W1:Y:S01]  /*5d50*/  LDCU.64 UR8, c[0x0][0x358] ;  /* 0x00006b00ff0877ac */ /* 0x000e620008000a00 */
[----:B------:R-:W-:Y:S01]  /*5d60*/  IMAD.MOV.U32 R81, RZ, RZ, 0x1 ;  /* 0x00000001ff517424 */ /* 0x000fe200078e00ff */
[----:B------:R-:W-:Y:S06]  /*5d70*/  UISETP.NE.AND.EX UP0, UPT, UR57, URZ, UPT, UP0 ;  /* 0x000000ff3900728c */ /* 0x000fec000bf05300 */
[----:B------:R-:W-:Y:S05]  /*5d80*/  PLOP3.LUT P3, PT, PT, PT, UP0, 0x80, 0x8 ;  /* 0x000000000008781c */ /* 0x000fea0003f6f008 */
[----:B------:R-:W2:Y:S01]  /*5d90*/  @UP0 LDCU.64 UR4, c[0x0][0x888] ;  /* 0x00011100ff0407ac */ /* 0x000ea20008000a00 */
[----:B------:R-:W-:Y:S07]  /*5da0*/  @UP0 UIMAD UR6, UR36, UR62, URZ ;  /* 0x0000003e240602a4 */ /* 0x000fee000f8e02ff */
[----:B------:R-:W-:Y:S01]  /*5db0*/  @!P3 PRMT R81, R0, 0x7610, R81 ;  /* 0x000076100051b816 */ /* 0x000fe20000000051 */
[----:B--2---:R-:W-:Y:S06]  /*5dc0*/  @UP0 UIMAD.WIDE UR4, UR6, 0x4, UR4 ;  /* 0x00000004060408a5 */ /* 0x004fec000f8e0204 */
[----:B------:R-:W-:Y:S01]  /*5dd0*/  IMAD.U32 R2, RZ, RZ, UR4 ;  /* 0x00000004ff027e24 */ /* 0x000fe2000f8e00ff */
[----:B------:R-:W-:Y:S04]  /*5de0*/  MOV R3, UR5 ;  /* 0x0000000500037c02 */ /* 0x000fe80008000f00 */
[----:B------:R-:W2:Y:S01]  /*5df0*/  @!UP0 LDCU UR4, c[0x0][0x880] ;  /* 0x00011000ff0487ac */ /* 0x000ea20008000800 */
[----:B-1---5:R3:W5:Y:S02]  /*5e00*/  @P3 LDG.E R41, desc[UR8][R2.64] ;  /* 0x0000000802293981 */ /* 0x022764000c1e1900 */
[----:B--23--:R-:W-:Y:S02]  /*5e10*/  @!P3 IMAD.U32 R41, RZ, RZ, UR4 ;  /* 0x00000004ff29be24 */ /* 0x00cfe4000f8e00ff */
.L_x_94:
[----:B------:R-:W-:Y:S05]  /*5e20*/  @!P4 BRA `(.L_x_95) ;  /* 0x000000000024c947 */ /* 0x000fea0003800000 */
[----:B------:R-:W-:Y:S01]  /*5e30*/  ISETP.NE.U32.AND P3, PT, R76, RZ, PT ;  /* 0x000000ff4c00720c */ /* 0x000fe20003f65070 */
[----:B------:R-:W2:Y:S03]  /*5e40*/  LDCU.64 UR4, c[0x0][0x358] ;  /* 0x00006b00ff0477ac */ /* 0x000ea60008000a00 */
[----:B------:R-:W-:Y:S11]  /*5e50*/  ISETP.NE.AND.EX P3, PT, R77, RZ, PT, P3 ;  /* 0x000000ff4d00720c */ /* 0x000ff60003f65330 */
[----:B------:R-:W-:Y:S02]  /*5e60*/  @!UPT UIADD3 URZ, UPT, UPT, URZ, URZ, URZ ;  /* 0x000000fffffff290 */ /* 0x000fe4000fffe0ff */
[----:B------:R-:W3:Y:S01]  /*5e70*/  @P3 LDC.64 R2, c[0x0][0x8a8] ;  /* 0x00022a00ff023b82 */ /* 0x000ee20000000a00 */
[----:B-1----:R-:W-:Y:S04]  /*5e80*/  @P3 IMAD R0, R78, UR36, RZ ;  /* 0x000000244e003c24 */ /* 0x002fe8000f8e02ff */
[----:B---3--:R-:W-:Y:S05]  /*5e90*/  @P3 IMAD.WIDE R2, R0, 0x4, R2 ;  /* 0x0000000400023825 */ /* 0x008fea00078e0202 */
[----:B--2--5:R2:W5:Y:S02]  /*5ea0*/  @P3 LDG.E R38, desc[UR4][R2.64] ;  /* 0x0000000402263981 */ /* 0x024564000c1e1900 */
[----:B--2---:R-:W3:Y:S02]  /*5eb0*/  @!P3 LDC R38, c[0x0][0x8a0] ;  /* 0x00022800ff26bb82 */ /* 0x004ee40000000800 */
.L_x_95:
[----:B-----5:R-:W-:Y:S01]  /*5ec0*/  FSETP.NEU.AND P3, PT, R41, RZ, PT ;  /* 0x000000ff2900720b */ /* 0x020fe20003f6d000 */
[----:B------:R-:W-:Y:S01]  /*5ed0*/  IMAD.SHL.U32 R47, R80, 0x2, RZ ;  /* 0x00000002502f7824 */ /* 0x000fe200078e00ff */
[----:B------:R-:W-:Y:S01]  /*5ee0*/  SEL R5, RZ, 0xffffffff, P2 ;  /* 0xffffffffff057807 */ /* 0x000fe20001000000 */
[----:B------:R-:W-:Y:S01]  /*5ef0*/  BSSY B1, `(.L_x_96) ;  /* 0x0000044000017945 */ /* 0x000fe20003800000 */
[----:B------:R-:W-:Y:S01]  /*5f00*/  @P1 LOP3.LUT P2, RZ, R81, 0xff, RZ, 0xc0, !PT ;  /* 0x000000ff51ff1812 */ /* 0x000fe2000784c0ff */
[----:B------:R-:W-:Y:S01]  /*5f10*/  VIADD R97, R47, UR44 ;  /* 0x0000002c2f617c36 */ /* 0x000fe20008000000 */
[----:B------:R-:W-:Y:S01]  /*5f20*/  @P1 SEL R2, RZ, 0xffffffff, P3 ;  /* 0xffffffffff021807 */ /* 0x000fe20001800000 */
[----:B------:R-:W-:Y:S01]  /*5f30*/  IMAD.MOV.U32 R60, RZ, RZ, 0x1 ;  /* 0x00000001ff3c7424 */ /* 0x000fe200078e00ff */
[----:B------:R-:W-:Y:S01]  /*5f40*/  LOP3.LUT R91, R91, 0x1, RZ, 0x3c, !PT ;  /* 0x000000015b5b7812 */ /* 0x000fe200078e3cff */
[----:B------:R-:W-:Y:S01]  /*5f50*/  IMAD.MOV.U32 R46, RZ, RZ, RZ ;  /* 0x000000ffff2e7224 */ /* 0x000fe200078e00ff */
[----:B------:R-:W-:Y:S02]  /*5f60*/  @P0 SEL R2, R5, R2, !P2 ;  /* 0x0000000205020207 */ /* 0x000fe40005000000 */
[----:B------:R-:W-:Y:S02]  /*5f70*/  CS2R R74, SRZ ;  /* 0x00000000004a7805 */ /* 0x000fe4000001ff00 */
[----:B------:R-:W-:Y:S02]  /*5f80*/  LEA R98, R36, UR44, 0x3 ;  /* 0x0000002c24627c11 */ /* 0x000fe4000f8e18ff */
[----:B------:R-:W-:Y:S02]  /*5f90*/  CS2R R72, SRZ ;  /* 0x0000000000487805 */ /* 0x000fe4000001ff00 */
[----:B------:R-:W-:Y:S02]  /*5fa0*/  @P1 LOP3.LUT R2, R2, 0x1, RZ, 0xc0, !PT ;  /* 0x0000000102021812 */ /* 0x000fe400078ec0ff */
[----:B------:R-:W-:Y:S02]  /*5fb0*/  CS2R R66, SRZ ;  /* 0x0000000000427805 */ /* 0x000fe4000001ff00 */
[----:B------:R-:W-:Y:S02]  /*5fc0*/  SHF.L.U32 R3, R90, 0x1f, RZ ;  /* 0x0000001f5a037819 */ /* 0x000fe400000006ff */
[----:B------:R-:W-:Y:S02]  /*5fd0*/  CS2R R64, SRZ ;  /* 0x0000000000407805 */ /* 0x000fe4000001ff00 */
[----:B------:R-:W-:Y:S02]  /*5fe0*/  ISETP.NE.U32.OR P6, PT, R2, 0x1, !P1 ;  /* 0x000000010200780c */ /* 0x000fe40004fc5470 */
[----:B------:R-:W-:Y:S02]  /*5ff0*/  CS2R R58, SRZ ;  /* 0x00000000003a7805 */ /* 0x000fe4000001ff00 */
[----:B------:R-:W-:Y:S02]  /*6000*/  PLOP3.LUT P2, PT, PT, PT, UP1, 0x80, 0x8 ;  /* 0x000000000008781c */ /* 0x000fe40003f4f018 */
[----:B------:R-:W-:Y:S02]  /*6010*/  CS2R R56, SRZ ;  /* 0x0000000000387805 */ /* 0x000fe4000001ff00 */
[----:B------:R-:W-:Y:S02]  /*6020*/  LEA.HI R39, R36, R36, RZ, 0x1 ;  /* 0x0000002424277211 */ /* 0x000fe400078f08ff */
[----:B------:R-:W-:Y:S02]  /*6030*/  CS2R R50, SRZ ;  /* 0x0000000000327805 */ /* 0x000fe4000001ff00 */
[----:B------:R-:W-:Y:S02]  /*6040*/  LOP3.LUT P4, R87, R81, 0xff, RZ, 0xc0, !PT ;  /* 0x000000ff51577812 */ /* 0x000fe4000788c0ff */
[----:B------:R-:W-:Y:S02]  /*6050*/  CS2R R48, SRZ ;  /* 0x0000000000307805 */ /* 0x000fe4000001ff00 */
[----:B------:R-:W-:Y:S01]  /*6060*/  SEL R2, RZ, 0xffffffff, P3 ;  /* 0xffffffffff027807 */ /* 0x000fe20001800000 */
[C---:B-1----:R-:W-:Y:S01]  /*6070*/  IMAD.SHL.U32 R0, R39.reuse, 0x80, RZ ;  /* 0x0000008027007824 */ /* 0x042fe200078e00ff */
[----:B------:R-:W-:Y:S01]  /*6080*/  LOP3.LUT R39, R39, 0xffe, RZ, 0xc0, !PT ;  /* 0x00000ffe27277812 */ /* 0x000fe200078ec0ff */
[----:B------:R-:W-:Y:S01]  /*6090*/  VIADD R99, R97, 0x400 ;  /* 0x0000040061637836 */ /* 0x000fe20000000000 */
[----:B------:R-:W-:Y:S01]  /*60a0*/  P2R R95, PR, RZ, 0x40 ;  /* 0x00000040ff5f7803 */ /* 0x000fe20000000000 */
[----:B------:R-:W-:Y:S01]  /*60b0*/  IMAD.IADD R96, R92, 0x1, R97 ;  /* 0x000000015c607824 */ /* 0x000fe200078e0261 */
[----:B------:R-:W-:Y:S01]  /*60c0*/  @P6 SHF.L.U32 R4, R91, 0x1f, RZ ;  /* 0x0000001f5b046819 */ /* 0x000fe200000006ff */
[----:B------:R-:W-:Y:S01]  /*60d0*/  IMAD.IADD R39, R36, 0x1, -R39 ;  /* 0x0000000124277824 */ /* 0x000fe200078e0a27 */
[----:B------:R-:W-:Y:S02]  /*60e0*/  @P2 SEL R2, R5, R2, !P4 ;  /* 0x0000000205022207 */ /* 0x000fe40006000000 */
[----:B------:R-:W1:Y:S01]  /*60f0*/  @P6 SYNCS.PHASECHK.TRANS64.TRYWAIT P1, [UR44+0x30], R4 ;  /* 0x00003004ff0065a7 */ /* 0x000e62000802112c */
[----:B------:R-:W-:Y:S02]  /*6100*/  LOP3.LUT R0, R0, 0xffffff00, RZ, 0xc0, !PT ;  /* 0xffffff0000007812 */ /* 0x000fe400078ec0ff */
[----:B------:R-:W-:Y:S03]  /*6110*/  LOP3.LUT R2, R2, 0x1, RZ, 0xc0, !PT ;  /* 0x0000000102027812 */ /* 0x000fe600078ec0ff */
[----:B------:R-:W-:Y:S01]  /*6120*/  IMAD.IADD R0, R37, 0x1, R0 ;  /* 0x0000000125007824 */ /* 0x000fe200078e0200 */
[----:B------:R-:W-:Y:S03]  /*6130*/  ISETP.NE.U32.AND P5, PT, R2, 0x1, PT ;  /* 0x000000010200780c */ /* 0x000fe60003fa5070 */
[----:B------:R-:W-:Y:S01]  /*6140*/  IMAD R39, R39, 0x100000, R0 ;  /* 0x0010000027277824 */ /* 0x000fe200078e0200 */
[----:B------:R-:W-:Y:S01]  /*6150*/  P2R R61, PR, RZ, 0x20 ;  /* 0x00000020ff3d7803 */ /* 0x000fe20000000000 */
[----:B------:R2:W4:Y:S01]  /*6160*/  SYNCS.PHASECHK.TRANS64.TRYWAIT P0, [R98+URZ+0xa0], R3 ;  /* 0x0000a003620075a7 */ /* 0x00052200080011ff */
[----:B-1----:R-:W-:Y:S01]  /*6170*/  @P6 SEL R60, RZ, 0x1, !P1 ;  /* 0x00000001ff3c6807 */ /* 0x002fe20004800000 */
[----:B--2---:R-:W-:Y:S06]  /*6180*/  @!P6 BRA `(.L_x_97) ;  /* 0x000000000068e947 */ /* 0x004fec0003800000 */
[C---:B------:R-:W-:Y:S01]  /*6190*/  @P5 IMAD R5, R93.reuse, 0x2, R99 ;  /* 0x000000025d055824 */ /* 0x040fe200078e0263 */
[----:B------:R-:W-:Y:S01]  /*61a0*/  ISETP.NE.AND P1, PT, R60, RZ, PT ;  /* 0x000000ff3c00720c */ /* 0x000fe20003f25270 */
[----:B------:R-:W-:Y:S01]  /*61b0*/  @P5 IMAD R2, R93, 0x2, R97 ;  /* 0x000000025d025824 */ /* 0x000fe200078e0261 */
[----:B------:R-:W-:Y:S01]  /*61c0*/  BSSY B0, `(.L_x_98) ;  /* 0x000000e000007945 */ /* 0x000fe20003800000 */
[----:B------:R-:W-:Y:S01]  /*61d0*/  IMAD.MOV.U32 R74, RZ, RZ, RZ ;  /* 0x000000ffff4a7224 */ /* 0x000fe200078e00ff */
[----:B------:R-:W-:Y:S01]  /*61e0*/  CS2R R66, SRZ ;  /* 0x0000000000427805 */ /* 0x000fe2000001ff00 */
[----:B------:R-:W-:Y:S01]  /*61f0*/  @P5 IMAD.IADD R4, R92, 0x1, R5 ;  /* 0x000000015c045824 */ /* 0x000fe200078e0205 */
[----:B------:R-:W-:Y:S02]  /*6200*/  CS2R R64, SRZ ;  /* 0x0000000000407805 */ /* 0x000fe4000001ff00 */
[----:B------:R-:W-:Y:S02]  /*6210*/  CS2R R72, SRZ ;  /* 0x0000000000487805 */ /* 0x000fe4000001ff00 */
[----:B------:R-:W-:Y:S02]  /*6220*/  CS2R R50, SRZ ;  /* 0x0000000000327805 */ /* 0x000fe4000001ff00 */
[----:B------:R-:W-:Y:S02]  /*6230*/  CS2R R48, SRZ ;  /* 0x0000000000307805 */ /* 0x000fe4000001ff00 */
[----:B------:R-:W-:Y:S02]  /*6240*/  CS2R R58, SRZ ;  /* 0x00000000003a7805 */ /* 0x000fe4000001ff00 */
[----:B------:R-:W-:Y:S01]  /*6250*/  CS2R R56, SRZ ;  /* 0x0000000000387805 */ /* 0x000fe2000001ff00 */
[----:B------:R-:W-:Y:S06]  /*6260*/  @P1 BRA `(.L_x_99) ;  /* 0x00000000000c1947 */ /* 0x000fec0003800000 */
[----:B------:R-:W-:Y:S04]  /*6270*/  SHF.L.U32 R5, R91, 0x1f, RZ ;  /* 0x0000001f5b057819 */ /* 0x000fe800000006ff */
[----:B------:R-:W1:Y:S02]  /*6280*/  SYNCS.PHASECHK.TRANS64.TRYWAIT P1, [UR44+0x30], R5 ;  /* 0x00003005ff0075a7 */ /* 0x000e64000802112c */
[----:B-1----:R-:W-:Y:S05]  /*6290*/  @!P1 BRA `(.L_x_100) ;  /* 0x0000003c00809947 */ /* 0x002fea0003800000 */
.L_x_99:
[----:B------:R-:W-:Y:S05]  /*62a0*/  BSYNC B0 ;  /* 0x0000000000007941 */ /* 0x000fea0003800000 */
.L_x_98:
[----:B------:R-:W-:Y:S01]  /*62b0*/  ISETP.NE.AND P1, PT, R61, RZ, PT ;  /* 0x000000ff3d00720c */ /* 0x000fe20003f25270 */
[----:B------:R-:W-:Y:S11]  /*62c0*/  HFMA2 R46, -RZ, RZ, 0, 5.9604644775390625e-08 ;  /* 0x00000001ff2e7431 */ /* 0x000ff600000001ff */
[----:B------:R-:W-:Y:S01]  /*62d0*/  @!UPT UIADD3 URZ, UPT, UPT, URZ, URZ, URZ ;  /* 0x000000fffffff290 */ /* 0x000fe2000fffe0ff */
[----:B------:R-:W-:Y:S05]  /*62e0*/  @P1 WARPSYNC.ALL ;  /* 0x0000000000001948 */ /* 0x000fea0003800000 */
[----:B------:R2:W1:Y:S04]  /*62f0*/  @P1 LDSM.16.M88.4 R64, [R2+0x400] ;  /* 0x000400000240183b */ /* 0x0004680000000200 */
[----:B------:R2:W1:Y:S04]  /*6300*/  @P1 LDSM.16.M88.4 R72, [R4] ;  /* 0x000000000448183b */ /* 0x0004680000000200 */
[----:B------:R2:W1:Y:S04]  /*6310*/  @P1 LDSM.16.M88.4 R48, [R47+UR44+0x400] ;  /* 0x0004002c2f30183b */ /* 0x0004680008000200 */
[----:B------:R2:W1:Y:S02]  /*6320*/  @P1 LDSM.16.M88.4 R56, [R96+0x400] ;  /* 0x000400006038183b */ /* 0x0004640000000200 */
.L_x_97:
[----:B------:R-:W-:Y:S05]  /*6330*/  BSYNC B1 ;  /* 0x0000000000017941 */ /* 0x000fea0003800000 */
.L_x_96:
[----:B-1----:R-:W-:Y:S04]  /*6340*/  SHF.R.U32.HI R5, RZ, 0x15, R39 ;  /* 0x00000015ff057819 */ /* 0x002fe80000011627 */
[----:B------:R-:W-:Y:S01]  /*6350*/  LOP3.LUT P1, RZ, R5, 0x3, R82, 0x48, !PT ;  /* 0x0000000305ff7812 */ /* 0x000fe20007824852 */
[----:B------:R-:W-:Y:S01]  /*6360*/  @!UPT UIADD3 URZ, UPT, UPT, URZ, URZ, URZ ;  /* 0x000000fffffff290 */ /* 0x000fe2000fffe0ff */
[----:B----4-:R-:W-:Y:S11]  /*6370*/  @P0 BRA `(.L_x_101) ;  /* 0x0000000000080947 */ /* 0x010ff60003800000 */
[----:B------:R-:W1:Y:S02]  /*6380*/  SYNCS.PHASECHK.TRANS64.TRYWAIT P0, [R98+URZ+0xa0], R3 ;  /* 0x0000a003620075a7 */ /* 0x000e6400080011ff */
[----:B-1----:R-:W-:Y:S05]  /*6390*/  @!P0 BRA `(.L_x_102) ;  /* 0x0000003c00588947 */ /* 0x002fea0003800000 */
.L_x_101:
[----:B------:R-:W-:Y:S05]  /*63a0*/  @!P1 BRA `(.L_x_103) ;  /* 0x0000000000409947 */ /* 0x000fea0003800000 */
[----:B------:R-:W4:Y:S01]  /*63b0*/  LDCU.64 UR8, c[0x4][0x70] ;  /* 0x01000e00ff0877ac */ /* 0x000f220008000a00 */
[----:B-1----:R-:W-:Y:S01]  /*63c0*/  MOV R3, 0x0 ;  /* 0x0000000000037802 */ /* 0x002fe20000000f00 */
[----:B------:R-:W-:Y:S02]  /*63d0*/  HFMA2 R12, -RZ, RZ, 0, 5.9604644775390625e-08 ;  /* 0x00000001ff0c7431 */ /* 0x000fe400000001ff */
[----:B------:R-:W-:Y:S02]  /*63e0*/  IMAD.MOV.U32 R8, RZ, RZ, 0x192 ;  /* 0x00000192ff087424 */ /* 0x000fe400078e00ff */
[----:B------:R-:W-:Y:S01]  /*63f0*/  IMAD.MOV.U32 R13, RZ, RZ, RZ ;  /* 0x000000ffff0d7224 */ /* 0x000fe200078e00ff */
[----:B------:R-:W1:Y:S01]  /*6400*/  LDCU.64 UR6, c[0x4][0x78] ;  /* 0x01000f00ff0677ac */ /* 0x000e620008000a00 */
[----:B--2---:R-:W2:Y:S01]  /*6410*/  LDC.64 R2, c[0x4][R3] ;  /* 0x0100000003027b82 */ /* 0x004ea20000000a00 */
[----:B------:R-:W5:Y:S01]  /*6420*/  LDCU.64 UR4, c[0x4][0x10] ;  /* 0x01000200ff0477ac */ /* 0x000f620008000a00 */
[----:B----4-:R-:W-:Y:S01]  /*6430*/  MOV R5, UR9 ;  /* 0x0000000900057c02 */ /* 0x010fe20008000f00 */
[----:B------:R-:W-:Y:S01]  /*6440*/  IMAD.U32 R4, RZ, RZ, UR8 ;  /* 0x00000008ff047e24 */ /* 0x000fe2000f8e00ff */
[----:B-1----:R-:W-:Y:S01]  /*6450*/  MOV R7, UR7 ;  /* 0x0000000700077c02 */ /* 0x002fe20008000f00 */
[----:B------:R-:W-:Y:S01]  /*6460*/  IMAD.U32 R6, RZ, RZ, UR6 ;  /* 0x00000006ff067e24 */ /* 0x000fe2000f8e00ff */
[----:B-----5:R-:W-:Y:S01]  /*6470*/  MOV R11, UR5 ;  /* 0x00000005000b7c02 */ /* 0x020fe20008000f00 */
[----:B------:R-:W-:Y:S02]  /*6480*/  IMAD.U32 R10, RZ, RZ, UR4 ;  /* 0x00000004ff0a7e24 */ /* 0x000fe4000f8e00ff */
[----:B------:R-:W-:Y:S07]  /*6490*/  LEPC R20, `(.L_x_103) ;  /* 0x000000001014794e */ /* 0x000fee0000000000 */
[----:B--23--:R-:W-:Y:S05]  /*64a0*/  CALL.ABS.NOINC R2 ;  /* 0x0000000002007343 */ /* 0x00cfea0003c00000 */
.L_x_103:
[----:B------:R-:W-:Y:S05]  /*64b0*/  WARPSYNC.ALL ;  /* 0x0000000000007948 */ /* 0x000fea0003800000 */
[----:B------:R-:W-:Y:S01]  /*64c0*/  R2UR UR4, R39 ;  /* 0x00000000270472ca */ /* 0x000fe200000e0000 */
[--C-:B------:R-:W-:Y:S01]  /*64d0*/  HADD2.F32 R40, -RZ, R48.reuse.H0_H0 ;  /* 0x20000030ff287230 */ /* 0x100fe20000004100 */
[----:B------:R-:W-:Y:S01]  /*64e0*/  SHF.L.U32 R62, R93, 0x1, RZ ;  /* 0x000000015d3e7819 */ /* 0x000fe200000006ff */
[----:B------:R-:W-:Y:S01]  /*64f0*/  HADD2.F32 R43, -RZ, R48.H1_H1 ;  /* 0x30000030ff2b7230 */ /* 0x000fe20000004100 */
[----:B------:R-:W-:Y:S01]  /*6500*/  ISETP.NE.AND P0, PT, R94, RZ, PT ;  /* 0x000000ff5e00720c */ /* 0x000fe20003f05270 */
[----:B------:R-:W-:Y:S01]  /*6510*/  HADD2.F32 R42, -RZ, R49.H0_H0 ;  /* 0x20000031ff2a7230 */ /* 0x000fe20000004100 */
[----:B------:R-:W-:Y:S01]  /*6520*/  IADD3 R99, PT, PT, R99, R62, RZ ;  /* 0x0000003e63637210 */ /* 0x000fe20007ffe0ff */
[----:B------:R-:W-:Y:S01]  /*6530*/  HADD2.F32 R45, -RZ, R51.H0_H0 ;  /* 0x20000033ff2d7230 */ /* 0x000fe20000004100 */
[----:B------:R-:W-:Y:S02]  /*6540*/  BSSY.RECONVERGENT B0, `(.L_x_104) ;  /* 0x0000085000007945 */ /* 0x000fe40003800200 */
[----:B------:R-:W-:Y:S03]  /*6550*/  IADD3 R100, PT, PT, R92, R99, RZ ;  /* 0x000000635c647210 */ /* 0x000fe60007ffe0ff */
[----:B--2---:R-:W3:Y:S02]  /*6560*/  LDTM.16dp256bit.x8 R4, tmem[UR4] ;  /* 0x00000004000479ee */ /* 0x004ee400081a0000 */
[C---:B---3--:R-:W-:Y:S01]  /*6570*/  FMUL R0, R38.reuse, R4 ;  /* 0x0000000426007220 */ /* 0x048fe20000400000 */
[C---:B------:R-:W-:Y:S01]  /*6580*/  FMUL R2, R38.reuse, R5 ;  /* 0x0000000526027220 */ /* 0x040fe20000400000 */
[C---:B-1----:R-:W-:Y:S01]  /*6590*/  FMUL R3, R38.reuse, R6 ;  /* 0x0000000626037220 */ /* 0x042fe20000400000 */
[C---:B------:R-:W-:Y:S01]  /*65a0*/  FMUL R7, R38.reuse, R7 ;  /* 0x0000000726077220 */ /* 0x040fe20000400000 */
[C---:B------:R-:W-:Y:S01]  /*65b0*/  FFMA R0, R41.reuse, R40, R0 ;  /* 0x0000002829007223 */ /* 0x040fe20000000000 */
[----:B------:R-:W-:Y:S02]  /*65c0*/  HADD2.F32 R40, -RZ, R49.H1_H1 ;  /* 0x30000031ff287230 */ /* 0x000fe40000004100 */
[C---:B------:R-:W-:Y:S01]  /*65d0*/  FFMA R2, R41.reuse, R43, R2 ;  /* 0x0000002b29027223 */ /* 0x040fe20000000002 */
[C---:B------:R-:W-:Y:S01]  /*65e0*/  FFMA R3, R41.reuse, R42, R3 ;  /* 0x0000002a29037223 */ /* 0x040fe20000000003 */
[--C-:B------:R-:W-:Y:S02]  /*65f0*/  HADD2.F32 R43, -RZ, R50.reuse.H0_H0 ;  /* 0x20000032ff2b7230 */ /* 0x100fe40000004100 */
[----:B------:R-:W-:Y:S01]  /*6600*/  FMUL R4, R38, R8 ;  /* 0x0000000826047220 */ /* 0x000fe20000400000 */
[----:B------:R-:W-:Y:S01]  /*6610*/  HADD2.F32 R42, -RZ, R50.H1_H1 ;  /* 0x30000032ff2a7230 */ /* 0x000fe20000004100 */
[----:B------:R-:W-:Y:S01]  /*6620*/  F2FP.F16.F32.PACK_AB R52, R2, R0 ;  /* 0x000000000234723e */ /* 0x000fe200000000ff */
[C---:B------:R-:W-:Y:S01]  /*6630*/  FFMA R7, R41.reuse, R40, R7 ;  /* 0x0000002829077223 */ /* 0x040fe20000000007 */
[----:B------:R-:W-:Y:S01]  /*6640*/  FFMA R4, R41, R43, R4 ;  /* 0x0000002b29047223 */ /* 0x000fe20000000004 */
[C---:B------:R-:W-:Y:S01]  /*6650*/  FMUL R5, R38.reuse, R9 ;  /* 0x0000000926057220 */ /* 0x040fe20000400000 */
[C---:B------:R-:W-:Y:S01]  /*6660*/  FMUL R6, R38.reuse, R10 ;  /* 0x0000000a26067220 */ /* 0x040fe20000400000 */
[----:B------:R-:W-:Y:S01]  /*6670*/  HADD2.F32 R40, -RZ, R51.H1_H1 ;  /* 0x30000033ff287230 */ /* 0x000fe20000004100 */
[----:B------:R-:W-:Y:S01]  /*6680*/  F2FP.F16.F32.PACK_AB R53, R7, R3 ;  /* 0x000000030735723e */ /* 0x000fe200000000ff */
[C---:B------:R-:W-:Y:S01]  /*6690*/  FFMA R5, R41.reuse, R42, R5 ;  /* 0x0000002a29057223 */ /* 0x040fe20000000005 */
[----:B------:R-:W-:Y:S01]  /*66a0*/  FFMA R6, R41, R45, R6 ;  /* 0x0000002d29067223 */ /* 0x000fe20000000006 */
[C---:B------:R-:W-:Y:S01]  /*66b0*/  FMUL R11, R38.reuse, R11 ;  /* 0x0000000b260b7220 */ /* 0x040fe20000400000 */
[--C-:B------:R-:W-:Y:S02]  /*66c0*/  HADD2.F32 R43, -RZ, R56.reuse.H0_H0 ;  /* 0x20000038ff2b7230 */ /* 0x100fe40000004100 */
[C---:B------:R-:W-:Y:S01]  /*66d0*/  FMUL R8, R38.reuse, R12 ;  /* 0x0000000c26087220 */ /* 0x040fe20000400000 */
[----:B------:R-:W-:Y:S01]  /*66e0*/  F2FP.F16.F32.PACK_AB R54, R5, R4 ;  /* 0x000000040536723e */ /* 0x000fe200000000ff */
[C---:B------:R-:W-:Y:S01]  /*66f0*/  FFMA R11, R41.reuse, R40, R11 ;  /* 0x00000028290b7223 */ /* 0x040fe2000000000b */
[----:B------:R-:W-:Y:S02]  /*6700*/  HADD2.F32 R40, -RZ, R56.H1_H1 ;  /* 0x30000038ff287230 */ /* 0x000fe40000004100 */
[----:B------:R-:W-:Y:S01]  /*6710*/  FFMA R8, R41, R43, R8 ;  /* 0x0000002b29087223 */ /* 0x000fe20000000008 */
[C---:B------:R-:W-:Y:S01]  /*6720*/  FMUL R9, R38.reuse, R13 ;  /* 0x0000000d26097220 */ /* 0x040fe20000400000 */
[--C-:B------:R-:W-:Y:S01]  /*6730*/  HADD2.F32 R45, -RZ, R57.reuse.H0_H0 ;  /* 0x20000039ff2d7230 */ /* 0x100fe20000004100 */
[----:B------:R-:W-:Y:S01]  /*6740*/  F2FP.F16.F32.PACK_AB R55, R11, R6 ;  /* 0x000000060b37723e */ /* 0x000fe200000000ff */
[C---:B------:R-:W-:Y:S01]  /*6750*/  FMUL R10, R38.reuse, R14 ;  /* 0x0000000e260a7220 */ /* 0x040fe20000400000 */
[----:B------:R-:W-:Y:S02]  /*6760*/  HADD2.F32 R42, -RZ, R57.H1_H1 ;  /* 0x30000039ff2a7230 */ /* 0x000fe40000004100 */
[C---:B------:R-:W-:Y:S01]  /*6770*/  FFMA R9, R41.reuse, R40, R9 ;  /* 0x0000002829097223 */ /* 0x040fe20000000009 */
[C---:B------:R-:W-:Y:S01]  /*6780*/  FMUL R15, R38.reuse, R15 ;  /* 0x0000000f260f7220 */ /* 0x040fe20000400000 */
[----:B------:R1:W-:Y:S01]  /*6790*/  STSM.16.M88.4 [R97+0x400], R52 ;  /* 0x0004003461007844 */ /* 0x0003e20000000200 */
[----:B------:R-:W-:Y:S01]  /*67a0*/  FFMA R10, R41, R45, R10 ;  /* 0x0000002d290a7223 */ /* 0x000fe2000000000a */
[--C-:B------:R-:W-:Y:S01]  /*67b0*/  HADD2.F32 R40, -RZ, R58.reuse.H0_H0 ;  /* 0x2000003aff287230 */ /* 0x100fe20000004100 */
[----:B------:R-:W-:Y:S01]  /*67c0*/  F2FP.F16.F32.PACK_AB R68, R9, R8 ;  /* 0x000000080944723e */ /* 0x000fe200000000ff */
[----:B------:R-:W-:Y:S01]  /*67d0*/  FFMA R15, R41, R42, R15 ;  /* 0x0000002a290f7223 */ /* 0x000fe2000000000f */
[C---:B------:R-:W-:Y:S01]  /*67e0*/  FMUL R12, R38.reuse, R16 ;  /* 0x00000010260c7220 */ /* 0x040fe20000400000 */
[----:B------:R-:W-:Y:S02]  /*67f0*/  HADD2.F32 R42, -RZ, R58.H1_H1 ;  /* 0x3000003aff2a7230 */ /* 0x000fe40000004100 */
[C---:B------:R-:W-:Y:S01]  /*6800*/  FMUL R13, R38.reuse, R17 ;  /* 0x00000011260d7220 */ /* 0x040fe20000400000 */
[--C-:B------:R-:W-:Y:S01]  /*6810*/  HADD2.F32 R43, -RZ, R59.reuse.H0_H0 ;  /* 0x2000003bff2b7230 */ /* 0x100fe20000004100 */
[----:B------:R-:W-:Y:S01]  /*6820*/  F2FP.F16.F32.PACK_AB R69, R15, R10 ;  /* 0x0000000a0f45723e */ /* 0x000fe200000000ff */
[C---:B------:R-:W-:Y:S01]  /*6830*/  FFMA R12, R41.reuse, R40, R12 ;  /* 0x00000028290c7223 */ /* 0x040fe2000000000c */
[----:B------:R-:W-:Y:S01]  /*6840*/  FFMA R13, R41, R42, R13 ;  /* 0x0000002a290d7223 */ /* 0x000fe2000000000d */
[C---:B------:R-:W-:Y:S01]  /*6850*/  FMUL R14, R38.reuse, R18 ;  /* 0x00000012260e7220 */ /* 0x040fe20000400000 */
[----:B------:R-:W-:Y:S02]  /*6860*/  HADD2.F32 R40, -RZ, R59.H1_H1 ;  /* 0x3000003bff287230 */ /* 0x000fe40000004100 */
[C---:B------:R-:W-:Y:S01]  /*6870*/  FMUL R19, R38.reuse, R19 ;  /* 0x0000001326137220 */ /* 0x040fe20000400000 */
[C---:B------:R-:W-:Y:S01]  /*6880*/  FMUL R16, R38.reuse, R20 ;  /* 0x0000001426107220 */ /* 0x040fe20000400000 */
[----:B------:R-:W-:Y:S01]  /*6890*/  F2FP.F16.F32.PACK_AB R70, R13, R12 ;  /* 0x0000000c0d46723e */ /* 0x000fe200000000ff */
[C---:B------:R-:W-:Y:S01]  /*68a0*/  FFMA R14, R41.reuse, R43, R14 ;  /* 0x0000002b290e7223 */ /* 0x040fe2000000000e */
[--C-:B------:R-:W-:Y:S02]  /*68b0*/  HADD2.F32 R43, -RZ, R64.reuse.H0_H0 ;  /* 0x20000040ff2b7230 */ /* 0x100fe40000004100 */
[C---:B------:R-:W-:Y:S01]  /*68c0*/  FFMA R19, R41.reuse, R40, R19 ;  /* 0x0000002829137223 */ /* 0x040fe20000000013 */
[----:B------:R-:W-:Y:S02]  /*68d0*/  HADD2.F32 R42, -RZ, R64.H1_H1 ;  /* 0x30000040ff2a7230 */ /* 0x000fe40000004100 */
[C---:B------:R-:W-:Y:S01]  /*68e0*/  FMUL R17, R38.reuse, R21 ;  /* 0x0000001526117220 */ /* 0x040fe20000400000 */
[--C-:B------:R-:W-:Y:S02]  /*68f0*/  HADD2.F32 R45, -RZ, R65.reuse.H0_H0 ;  /* 0x20000041ff2d7230 */ /* 0x100fe40000004100 */
[----:B------:R-:W-:Y:S01]  /*6900*/  FFMA R16, R41, R43, R16 ;  /* 0x0000002b29107223 */ /* 0x000fe20000000010 */
[----:B------:R-:W-:Y:S01]  /*6910*/  F2FP.F16.F32.PACK_AB R71, R19, R14 ;  /* 0x0000000e1347723e */ /* 0x000fe200000000ff */
[----:B------:R-:W-:Y:S01]  /*6920*/  FFMA R17, R41, R42, R17 ;  /* 0x0000002a29117223 */ /* 0x000fe20000000011 */
[C---:B------:R-:W-:Y:S01]  /*6930*/  FMUL R18, R38.reuse, R22 ;  /* 0x0000001626127220 */ /* 0x040fe20000400000 */
[----:B------:R-:W-:Y:S02]  /*6940*/  HADD2.F32 R40, -RZ, R65.H1_H1 ;  /* 0x30000041ff287230 */ /* 0x000fe40000004100 */
[C---:B------:R-:W-:Y:S01]  /*6950*/  FMUL R23, R38.reuse, R23 ;  /* 0x0000001726177220 */ /* 0x040fe20000400000 */
[----:B------:R1:W-:Y:S01]  /*6960*/  STSM.16.M88.4 [R96+0x400], R68 ;  /* 0x0004004460007844 */ /* 0x0003e20000000200 */
[----:B------:R-:W-:Y:S01]  /*6970*/  F2FP.F16.F32.PACK_AB R104, R17, R16 ;  /* 0x000000101168723e */ /* 0x000fe200000000ff */
[C---:B------:R-:W-:Y:S01]  /*6980*/  FFMA R18, R41.reuse, R45, R18 ;  /* 0x0000002d29127223 */ /* 0x040fe20000000012 */
[----:B------:R-:W-:Y:S01]  /*6990*/  FFMA R23, R41, R40, R23 ;  /* 0x0000002829177223 */ /* 0x000fe20000000017 */
[--C-:B------:R-:W-:Y:S02]  /*69a0*/  HADD2.F32 R43, -RZ, R66.reuse.H0_H0 ;  /* 0x20000042ff2b7230 */ /* 0x100fe40000004100 */
[C---:B------:R-:W-:Y:S01]  /*69b0*/  FMUL R20, R38.reuse, R24 ;  /* 0x0000001826147220 */ /* 0x040fe20000400000 */
[----:B------:R-:W-:Y:S02]  /*69c0*/  HADD2.F32 R40, -RZ, R66.H1_H1 ;  /* 0x30000042ff287230 */ /* 0x000fe40000004100 */
[C---:B------:R-:W-:Y:S01]  /*69d0*/  FMUL R21, R38.reuse, R25 ;  /* 0x0000001926157220 */ /* 0x040fe20000400000 */
[--C-:B------:R-:W-:Y:S01]  /*69e0*/  HADD2.F32 R45, -RZ, R67.reuse.H0_H0 ;  /* 0x20000043ff2d7230 */ /* 0x100fe20000004100 */
[----:B------:R-:W-:Y:S01]  /*69f0*/  F2FP.F16.F32.PACK_AB R105, R23, R18 ;  /* 0x000000121769723e */ /* 0x000fe200000000ff */
[C---:B------:R-:W-:Y:S01]  /*6a00*/  FFMA R20, R41.reuse, R43, R20 ;  /* 0x0000002b29147223 */ /* 0x040fe20000000014 */
[C---:B------:R-:W-:Y:S01]  /*6a10*/  FFMA R21, R41.reuse, R40, R21 ;  /* 0x0000002829157223 */ /* 0x040fe20000000015 */
[C---:B------:R-:W-:Y:S01]  /*6a20*/  FMUL R22, R38.reuse, R26 ;  /* 0x0000001a26167220 */ /* 0x040fe20000400000 */
[----:B------:R-:W-:Y:S02]  /*6a30*/  HADD2.F32 R42, -RZ, R67.H1_H1 ;  /* 0x30000043ff2a7230 */ /* 0x000fe40000004100 */
[C---:B------:R-:W-:Y:S01]  /*6a40*/  FMUL R27, R38.reuse, R27 ;  /* 0x0000001b261b7220 */ /* 0x040fe20000400000 */
[--C-:B------:R-:W-:Y:S02]  /*6a50*/  HADD2.F32 R40, -RZ, R72.reuse.H0_H0 ;  /* 0x20000048ff287230 */ /* 0x100fe40000004100 */
[C---:B------:R-:W-:Y:S01]  /*6a60*/  FFMA R22, R41.reuse, R45, R22 ;  /* 0x0000002d29167223 */ /* 0x040fe20000000016 */
[C---:B------:R-:W-:Y:S01]  /*6a70*/  FMUL R24, R38.reuse, R28 ;  /* 0x0000001c26187220 */ /* 0x040fe20000400000 */
[C---:B------:R-:W-:Y:S01]  /*6a80*/  FFMA R27, R41.reuse, R42, R27 ;  /* 0x0000002a291b7223 */ /* 0x040fe2000000001b */
[----:B------:R-:W-:Y:S02]  /*6a90*/  HADD2.F32 R42, -RZ, R72.H1_H1 ;  /* 0x30000048ff2a7230 */ /* 0x000fe40000004100 */
[C---:B------:R-:W-:Y:S01]  /*6aa0*/  FMUL R25, R38.reuse, R29 ;  /* 0x0000001d26197220 */ /* 0x040fe20000400000 */
[--C-:B------:R-:W-:Y:S02]  /*6ab0*/  HADD2.F32 R43, -RZ, R73.reuse.H0_H0 ;  /* 0x20000049ff2b7230 */ /* 0x100fe40000004100 */
[C---:B------:R-:W-:Y:S01]  /*6ac0*/  FMUL R26, R38.reuse, R30 ;  /* 0x0000001e261a7220 */ /* 0x040fe20000400000 */
[C---:B------:R-:W-:Y:S01]  /*6ad0*/  FFMA R24, R41.reuse, R40, R24 ;  /* 0x0000002829187223 */ /* 0x040fe20000000018 */
[----:B------:R-:W-:Y:S02]  /*6ae0*/  HADD2.F32 R40, -RZ, R73.H1_H1 ;  /* 0x30000049ff287230 */ /* 0x000fe40000004100 */
[C---:B------:R-:W-:Y:S01]  /*6af0*/  FFMA R25, R41.reuse, R42, R25 ;  /* 0x0000002a29197223 */ /* 0x040fe20000000019 */
[C---:B------:R-:W-:Y:S01]  /*6b00*/  FMUL R31, R38.reuse, R31 ;  /* 0x0000001f261f7220 */ /* 0x040fe20000400000 */
[C---:B------:R-:W-:Y:S01]  /*6b10*/  FFMA R26, R41.reuse, R43, R26 ;  /* 0x0000002b291a7223 */ /* 0x040fe2000000001a */
[--C-:B------:R-:W-:Y:S02]  /*6b20*/  HADD2.F32 R43, -RZ, R74.reuse.H0_H0 ;  /* 0x2000004aff2b7230 */ /* 0x100fe40000004100 */
[C---:B------:R-:W-:Y:S01]  /*6b30*/  FMUL R28, R38.reuse, R32 ;  /* 0x00000020261c7220 */ /* 0x040fe20000400000 */
[----:B------:R-:W-:Y:S02]  /*6b40*/  HADD2.F32 R42, -RZ, R74.H1_H1 ;  /* 0x3000004aff2a7230 */ /* 0x000fe40000004100 */
[C---:B------:R-:W-:Y:S01]  /*6b50*/  FFMA R31, R41.reuse, R40, R31 ;  /* 0x00000028291f7223 */ /* 0x040fe2000000001f */
[C---:B------:R-:W-:Y:S01]  /*6b60*/  FMUL R29, R38.reuse, R33 ;  /* 0x00000021261d7220 */ /* 0x040fe20000400000 */
[--C-:B------:R-:W-:Y:S02]  /*6b70*/  HADD2.F32 R45, -RZ, R75.reuse.H0_H0 ;  /* 0x2000004bff2d7230 */ /* 0x100fe40000004100 */
[C---:B------:R-:W-:Y:S01]  /*6b80*/  FMUL R30, R38.reuse, R34 ;  /* 0x00000022261e7220 */ /* 0x040fe20000400000 */
[----:B------:R-:W-:Y:S02]  /*6b90*/  HADD2.F32 R40, -RZ, R75.H1_H1 ;  /* 0x3000004bff287230 */ /* 0x000fe40000004100 */
[----:B------:R-:W-:Y:S01]  /*6ba0*/  FMUL R35, R38, R35 ;  /* 0x0000002326237220 */ /* 0x000fe20000400000 */
[C---:B------:R-:W-:Y:S01]  /*6bb0*/  FFMA R28, R41.reuse, R43, R28 ;  /* 0x0000002b291c7223 */ /* 0x040fe2000000001c */
[C---:B------:R-:W-:Y:S01]  /*6bc0*/  FFMA R29, R41.reuse, R42, R29 ;  /* 0x0000002a291d7223 */ /* 0x040fe2000000001d */
[C---:B------:R-:W-:Y:S01]  /*6bd0*/  FFMA R30, R41.reuse, R45, R30 ;  /* 0x0000002d291e7223 */ /* 0x040fe2000000001e */
[----:B------:R-:W-:Y:S01]  /*6be0*/  FFMA R35, R41, R40, R35 ;  /* 0x0000002829237223 */ /* 0x000fe20000000023 */
[----:B------:R-:W-:Y:S02]  /*6bf0*/  F2FP.F16.F32.PACK_AB R106, R21, R20 ;  /* 0x00000014156a723e */ /* 0x000fe400000000ff */
[----:B------:R-:W-:Y:S02]  /*6c00*/  F2FP.F16.F32.PACK_AB R107, R27, R22 ;  /* 0x000000161b6b723e */ /* 0x000fe400000000ff */
[----:B------:R-:W-:Y:S02]  /*6c10*/  F2FP.F16.F32.PACK_AB R108, R25, R24 ;  /* 0x00000018196c723e */ /* 0x000fe400000000ff */
[----:B------:R-:W-:Y:S01]  /*6c20*/  F2FP.F16.F32.PACK_AB R109, R31, R26 ;  /* 0x0000001a1f6d723e */ /* 0x000fe200000000ff */
[----:B------:R1:W-:Y:S01]  /*6c30*/  STSM.16.M88.4 [R99], R104 ;  /* 0x0000006863007844 */ /* 0x0003e20000000200 */
[----:B------:R-:W-:Y:S02]  /*6c40*/  F2FP.F16.F32.PACK_AB R110, R29, R28 ;  /* 0x0000001c1d6e723e */ /* 0x000fe400000000ff */
[----:B------:R-:W-:Y:S05]  /*6c50*/  F2FP.F16.F32.PACK_AB R111, R35, R30 ;  /* 0x0000001e236f723e */ /* 0x000fea00000000ff */
[----:B------:R1:W-:Y:S01]  /*6c60*/  STSM.16.M88.4 [R100], R108 ;  /* 0x0000006c64007844 */ /* 0x0003e20000000200 */
[----:B------:R-:W-:Y:S01]  /*6c70*/  @!PT LDS RZ, [RZ] ;  /* 0x00000000fffff984 */ /* 0x000fe20000000800 */
[----:B------:R-:W-:Y:S01]  /*6c80*/  @!PT LDS RZ, [RZ] ;  /* 0x00000000fffff984 */ /* 0x000fe20000000800 */
[----:B------:R-:W-:Y:S01]  /*6c90*/  @!PT LDS RZ, [RZ] ;  /* 0x00000000fffff984 */ /* 0x000fe20000000800 */
[----:B------:R-:W-:Y:S01]  /*6ca0*/  @!PT LDS RZ, [RZ] ;  /* 0x00000000fffff984 */ /* 0x000fe20000000800 */
[----:B------:R2:W-:Y:S07]  /*6cb0*/  MEMBAR.ALL.CTA ;  /* 0x0000000000007992 */ /* 0x0005ee0000008000 */
[----:B--2---:R-:W2:Y:S02]  /*6cc0*/  FENCE.VIEW.ASYNC.S ;  /* 0x00000000000073c6 */ /* 0x004ea40000000000 */
[----:B--2---:R-:W-:Y:S06]  /*6cd0*/  BAR.SYNC.DEFER_BLOCKING 0x1, 0x80 ;  /* 0x0042000000007b1d */ /* 0x004fec0000010000 */
[----:B------:R-:W-:Y:S05]  /*6ce0*/  @P0 BRA `(.L_x_105) ;  /* 0x0000000000280947 */ /* 0x000fea0003800000 */
[----:B------:R-:W2:Y:S01]  /*6cf0*/  LDCU.64 UR6, c[0x0][0x348] ;  /* 0x00006900ff0677ac */ /* 0x000ea20008000a00 */
[----:B------:R-:W-:Y:S01]  /*6d00*/  UIADD3 UR4, UPT, UPT, UR44, 0x400, URZ ;  /* 0x000004002c047890 */ /* 0x000fe2000fffe0ff */
[----:B------:R-:W-:Y:S05]  /*6d10*/  UMOV UR51, UR36 ;  /* 0x0000002400337c82 */ /* 0x000fea0008000000 */
[----:B------:R-:W-:Y:S04]  /*6d20*/  MOV R86, UR4 ;  /* 0x0000000400567c02 */ /* 0x000fe80008000f00 */
[----:B------:R-:W-:Y:S01]  /*6d30*/  R2UR UR48, R86 ;  /* 0x00000000563072ca */ /* 0x000fe200000e0000 */
[----:B--2---:R-:W-:Y:S04]  /*6d40*/  UIADD3 UR4, UP0, UPT, UR6, 0x680, URZ ;  /* 0x0000068006047890 */ /* 0x004fe8000ff1e0ff */
[----:B------:R-:W-:Y:S09]  /*6d50*/  UIADD3.X UR5, UPT, UPT, URZ, UR7, URZ, UP0, !UPT ;  /* 0x00000007ff057290 */ /* 0x000ff200087fe4ff */
[----:B------:R2:W-:Y:S01]  /*6d60*/  UTMASTG.3D [UR48], [UR4] ;  /* 0x00000030040073b5 */ /* 0x0005e20008010000 */
[----:B------:R0:W-:Y:S01]  /*6d70*/  UTMACMDFLUSH ;  /* 0x00000000000079b7 */ /* 0x0001e20000000000 */
[----:B--2---:R-:W-:Y:S04]  /*6d80*/  DEPBAR.LE SB0, 0x1 ;  /* 0x000080400000791a */ /* 0x004fe80000000000 */
.L_x_105:
[----:B------:R-:W-:Y:S05]  /*6d90*/  BSYNC.RECONVERGENT B0 ;  /* 0x0000000000007941 */ /* 0x000fea0003800200 */
.L_x_104:
[----:B------:R-:W-:Y:S01]  /*6da0*/  BAR.SYNC.DEFER_BLOCKING 0x1, 0x80 ;  /* 0x0042000000007b1d */ /* 0x000fe20000010000 */
[----:B------:R-:W-:Y:S01]  /*6db0*/  ISETP.NE.AND P1, PT, R95, RZ, PT ;  /* 0x000000ff5f00720c */ /* 0x000fe20003f25270 */
[----:B------:R-:W-:Y:S01]  /*6dc0*/  UISETP.NE.AND UP0, UPT, UR47, URZ, UPT ;  /* 0x000000ff2f00728c */ /* 0x000fe2000bf05270 */
[----:B------:R-:W-:Y:S11]  /*6dd0*/  LEA R3, R46, UR44, 0x3 ;  /* 0x0000002c2e037c11 */ /* 0x000ff6000f8e18ff */
[----:B------:R-:W-:Y:S01]  /*6de0*/  @P1 SHF.L.U32 R4, R91, 0x1f, RZ ;  /* 0x0000001f5b041819 */ /* 0x000fe200000006ff */
[----:B------:R-:W-:Y:S06]  /*6df0*/  BRA.U !UP0, `(.L_x_106) ;  /* 0x0000000108247547 */ /* 0x000fec000b800000 */
[----:B------:R-:W2:Y:S01]  /*6e00*/  S2R R0, SR_CgaCtaId ;  /* 0x0000000000007919 */ /* 0x000ea20000008800 */
[----:B------:R-:W-:Y:S01]  /*6e10*/  IMAD.U32 R2, RZ, RZ, UR46 ;  /* 0x0000002eff027e24 */ /* 0x000fe2000f8e00ff */
[----:B------:R-:W-:Y:S04]  /*6e20*/  UIADD3 UR4, UPT, UPT, UR46, 0x1, URZ ;  /* 0x000000012e047890 */ /* 0x000fe8000fffe0ff */
[----:B------:R-:W-:Y:S01]  /*6e30*/  @P1 LEA R2, R2, UR44, 0x3 ;  /* 0x0000002c02021c11 */ /* 0x000fe2000f8e18ff */
[----:B------:R-:W-:Y:S04]  /*6e40*/  UISETP.NE.AND UP0, UPT, UR4, 0x4, UPT ;  /* 0x000000040400788c */ /* 0x000fe8000bf05270 */
[----:B------:R-:W-:Y:S01]  /*6e50*/  @P1 VIADD R5, R2, 0x50 ;  /* 0x0000005002051836 */ /* 0x000fe20000000000 */
[----:B------:R-:W-:Y:S04]  /*6e60*/  USEL UR46, UR4, URZ, UP0 ;  /* 0x000000ff042e7287 */ /* 0x000fe80008000000 */
[----:B--2---:R-:W-:Y:S04]  /*6e70*/  @P1 PRMT R0, R0, 0x654, R5 ;  /* 0x0000065400001816 */ /* 0x004fe80000000005 */
[----:B------:R2:W-:Y:S04]  /*6e80*/  @P1 SYNCS.ARRIVE.TRANS64.RED.A1T0 RZ, [R0+URZ], RZ ;  /* 0x000000ff00ff19a7 */ /* 0x0005e800081004ff */
.L_x_106:
[----:B------:R-:W3:Y:S01]  /*6e90*/  @P1 SYNCS.PHASECHK.TRANS64.TRYWAIT P0, [R3+URZ+0x30], R4 ;  /* 0x00003004030015a7 */ /* 0x000ee200080011ff */
[----:B------:R-:W-:Y:S01]  /*6ea0*/  BSSY B1, `(.L_x_107) ;  /* 0x0000017000017945 */ /* 0x000fe20003800000 */
[----:B---3--:R-:W-:Y:S03]  /*6eb0*/  @P1 SEL R60, RZ, 0x1, !P0 ;  /* 0x00000001ff3c1807 */ /* 0x008fe60004000000 */
[----:B------:R-:W-:Y:S05]  /*6ec0*/  @!P1 BRA `(.L_x_108) ;  /* 0x0000000000509947 */ /* 0x000fea0003800000 */
[----:B------:R-:W-:Y:S01]  /*6ed0*/  ISETP.NE.AND P1, PT, R61, RZ, PT ;  /* 0x000000ff3d00720c */ /* 0x000fe20003f25270 */
[----:B------:R-:W-:Y:S01]  /*6ee0*/  BSSY B0, `(.L_x_109) ;  /* 0x000000a000007945 */ /* 0x000fe20003800000 */
[----:B------:R-:W-:Y:S11]  /*6ef0*/  ISETP.NE.AND P0, PT, R60, RZ, PT ;  /* 0x000000ff3c00720c */ /* 0x000ff60003f05270 */
[----:B------:R-:W-:Y:S04]  /*6f00*/  @P1 IMAD R4, R46, 0x2000, R47 ;  /* 0x000020002e041824 */ /* 0x000fe800078e022f */
[----:B------:R-:W-:Y:S04]  /*6f10*/  @P1 VIADD R7, R4, UR44 ;  /* 0x0000002c04071c36 */ /* 0x000fe80008000000 */
[----:B------:R-:W-:Y:S01]  /*6f20*/  @P1 IMAD.IADD R2, R92, 0x1, R7 ;  /* 0x000000015c021824 */ /* 0x000fe200078e0207 */
[----:B------:R-:W-:Y:S01]  /*6f30*/  @P1 IADD3 R5, PT, PT, R62, R7, RZ ;  /* 0x000000073e051210 */ /* 0x000fe20007ffe0ff */
[----:B------:R-:W-:Y:S06]  /*6f40*/  @P0 BRA `(.L_x_110) ;  /* 0x00000000000c0947 */ /* 0x000fec0003800000 */
[----:B--2---:R-:W-:Y:S04]  /*6f50*/  SHF.L.U32 R0, R91, 0x1f, RZ ;  /* 0x0000001f5b007819 */ /* 0x004fe800000006ff */
[----:B------:R-:W2:Y:S02]  /*6f60*/  SYNCS.PHASECHK.TRANS64.TRYWAIT P0, [R3+URZ+0x30], R0 ;  /* 0x00003000030075a7 */ /* 0x000ea400080011ff */
[----:B--2---:R-:W-:Y:S05]  /*6f70*/  @!P0 BRA `(.L_x_111) ;  /* 0x0000003000748947 */ /* 0x004fea0003800000 */
.L_x_110:
[----:B------:R-:W-:Y:S05]  /*6f80*/  BSYNC B0 ;  /* 0x0000000000007941 */ /* 0x000fea0003800000 */
.L_x_109:
[----:B------:R-:W-:Y:S02]  /*6f90*/  ISETP.NE.AND P0, PT, R61, RZ, PT ;  /* 0x000000ff3d00720c */ /* 0x000fe40003f05270 */
[----:B------:R-:W-:Y:S11]  /*6fa0*/  IADD3 R46, PT, PT, R46, 0x1, RZ ;  /* 0x000000012e2e7810 */ /* 0x000ff60007ffe0ff */
[----:B--2---:R-:W-:Y:S01]  /*6fb0*/  @P0 IMAD.IADD R0, R92, 0x1, R5 ;  /* 0x000000015c000824 */ /* 0x004fe200078e0205 */
[----:B------:R-:W-:Y:S05]  /*6fc0*/  @P0 WARPSYNC.ALL ;  /* 0x0000000000000948 */ /* 0x000fea0003800000 */
[----:B------:R3:W4:Y:S04]  /*6fd0*/  @P0 LDSM.16.M88.4 R48, [R4+UR44+0x400] ;  /* 0x0004002c0430083b */ /* 0x0007280008000200 */
[----:B------:R3:W2:Y:S04]  /*6fe0*/  @P0 LDSM.16.M88.4 R56, [R2+0x400] ;  /* 0x000400000238083b */ /* 0x0006a80000000200 */
[----:B------:R3:W1:Y:S04]  /*6ff0*/  @P0 LDSM.16.M88.4 R64, [R5+0x400] ;  /* 0x000400000540083b */ /* 0x0006680000000200 */
[----:B------:R3:W1:Y:S02]  /*7000*/  @P0 LDSM.16.M88.4 R72, [R0+0x400] ;  /* 0x000400000048083b */ /* 0x0006640000000200 */
.L_x_108:
[----:B------:R-:W-:Y:S05]  /*7010*/  BSYNC B1 ;  /* 0x0000000000017941 */ /* 0x000fea0003800000 */
.L_x_107:
[----:B------:R-:W-:Y:S05]  /*7020*/  VIADD R3, R39, 0x40 ;  /* 0x0000004027037836 */ /* 0x000fea0000000000 */
[----:B------:R-:W-:Y:S04]  /*7030*/  SHF.R.U32.HI R3, RZ, 0x15, R3 ;  /* 0x00000015ff037819 */ /* 0x000fe80000011603 */
[----:B------:R-:W-:Y:S11]  /*7040*/  LOP3.LUT P0, RZ, R3, 0x3, R82, 0x48, !PT ;  /* 0x0000000303ff7812 */ /* 0x000ff60007804852 */
[----:B------:R-:W-:Y:S02]  /*7050*/  @!UPT UIADD3 URZ, UPT, UPT, URZ, URZ, URZ ;  /* 0x000000fffffff290 */ /* 0x000fe4000fffe0ff */
[----:B------:R-:W-:Y:S05]  /*7060*/  @!P0 BRA `(.L_x_112) ;  /* 0x0000000000408947 */ /* 0x000fea0003800000 */
[----:B------:R-:W5:Y:S01]  /*7070*/  LDCU.64 UR8, c[0x4][0x70] ;  /* 0x01000e00ff0877ac */ /* 0x000f620008000a00 */
[----:B------:R-:W-:Y:S01]  /*7080*/  MOV R3, 0x0 ;  /* 0x0000000000037802 */ /* 0x000fe20000000f00 */
[----:B------:R-:W-:Y:S02]  /*7090*/  HFMA2 R12, -RZ, RZ, 0, 5.9604644775390625e-08 ;  /* 0x00000001ff0c7431 */ /* 0x000fe400000001ff */
[----:B------:R-:W-:Y:S02]  /*70a0*/  IMAD.MOV.U32 R8, RZ, RZ, 0x192 ;  /* 0x00000192ff087424 */ /* 0x000fe400078e00ff */
[----:B------:R-:W-:Y:S01]  /*70b0*/  IMAD.MOV.U32 R13, RZ, RZ, RZ ;  /* 0x000000ffff0d7224 */ /* 0x000fe200078e00ff */
[----:B------:R-:W2:Y:S01]  /*70c0*/  LDCU.64 UR6, c[0x4][0x78] ;  /* 0x01000f00ff0677ac */ /* 0x000ea20008000a00 */
[----:B---3--:R-:W3:Y:S01]  /*70d0*/  LDC.64 R2, c[0x4][R3] ;  /* 0x0100000003027b82 */ /* 0x008ee20000000a00 */
[----:B------:R-:W4:Y:S01]  /*70e0*/  LDCU.64 UR4, c[0x4][0x10] ;  /* 0x01000200ff0477ac */ /* 0x000f220008000a00 */
[----:B-----5:R-:W-:Y:S01]  /*70f0*/  MOV R5, UR9 ;  /* 0x0000000900057c02 */ /* 0x020fe20008000f00 */
[----:B------:R-:W-:Y:S01]  /*7100*/  IMAD.U32 R4, RZ, RZ, UR8 ;  /* 0x00000008ff047e24 */ /* 0x000fe2000f8e00ff */
[----:B--2---:R-:W-:Y:S01]  /*7110*/  MOV R7, UR7 ;  /* 0x0000000700077c02 */ /* 0x004fe20008000f00 */
[----:B------:R-:W-:Y:S01]  /*7120*/  IMAD.U32 R6, RZ, RZ, UR6 ;  /* 0x00000006ff067e24 */ /* 0x000fe2000f8e00ff */
[----:B----4-:R-:W-:Y:S01]  /*7130*/  MOV R11, UR5 ;  /* 0x00000005000b7c02 */ /* 0x010fe20008000f00 */
[----:B------:R-:W-:Y:S02]  /*7140*/  IMAD.U32 R10, RZ, RZ, UR4 ;  /* 0x00000004ff0a7e24 */ /* 0x000fe4000f8e00ff */
[----:B------:R-:W-:Y:S07]  /*7150*/  LEPC R20, `(.L_x_112) ;  /* 0x000000001014794e */ /* 0x000fee0000000000 */
[----:B-1-3--:R-:W-:Y:S05]  /*7160*/  CALL.ABS.NOINC R2 ;  /* 0x0000000002007343 */ /* 0x00afea0003c00000 */
.L_x_112:
[----:B------:R-:W-:Y:S05]  /*7170*/  WARPSYNC.ALL ;  /* 0x0000000000007948 */ /* 0x000fea0003800000 */
[----:B------:R-:W-:Y:S01]  /*7180*/  R2UR UR4, R39 ;  /* 0x00000000270472ca */ /* 0x000fe200000e0000 */
[--C-:B----4-:R-:W-:Y:S01]  /*7190*/  HADD2.F32 R40, -RZ, R48.reuse.H0_H0 ;  /* 0x20000030ff287230 */ /* 0x110fe20000004100 */
[----:B------:R-:W4:Y:S01]  /*71a0*/  S2R R101, SR_CgaCtaId ;  /* 0x0000000000657919 */ /* 0x000f220000008800 */
[----:B------:R-:W-:Y:S01]  /*71b0*/  HADD2.F32 R43, -RZ, R48.H1_H1 ;  /* 0x30000030ff2b7230 */ /* 0x000fe20000004100 */
[----:B------:R-:W-:Y:S01]  /*71c0*/  ISETP.NE.AND P6, PT, R95, RZ, PT ;  /* 0x000000ff5f00720c */ /* 0x000fe20003fc5270 */
[----:B------:R-:W-:Y:S01]  /*71d0*/  HADD2.F32 R42, -RZ, R49.H1_H1 ;  /* 0x30000031ff2a7230 */ /* 0x000fe20000004100 */
[----:B------:R-:W-:Y:S01]  /*71e0*/  ISETP.NE.AND P0, PT, R94, RZ, PT ;  /* 0x000000ff5e00720c */ /* 0x000fe20003f05270 */
[--C-:B------:R-:W-:Y:S01]  /*71f0*/  HADD2.F32 R44, -RZ, R50.reuse.H1_H1 ;  /* 0x30000032ff2c7230 */ /* 0x100fe20000004100 */
[----:B------:R-:W-:Y:S01]  /*7200*/  MOV R63, UR46 ;  /* 0x0000002e003f7c02 */ /* 0x000fe20008000f00 */
[----:B--2---:R-:W-:Y:S01]  /*7210*/  HADD2.F32 R45, -RZ, R59.H0_H0 ;  /* 0x2000003bff2d7230 */ /* 0x004fe20000004100 */
[----:B------:R-:W-:Y:S03]  /*7220*/  BSSY.RECONVERGENT B0, `(.L_x_113) ;  /* 0x0000088000007945 */ /* 0x000fe60003800200 */
[----:B---3--:R-:W2:Y:S04]  /*7230*/  LDTM.16dp256bit.x8 R4, tmem[UR4+0x40] ;  /* 0x00004004000479ee */ /* 0x008ea800081a0000 */
[----:B------:R-:W-:Y:S02]  /*7240*/  @P6 LEA R63, R63, UR44, 0x3 ;  /* 0x0000002c3f3f6c11 */ /* 0x000fe4000f8e18ff */
[----:B-1----:R-:W-:Y:S02]  /*7250*/  @P6 SHF.L.U32 R108, R91, 0x1f, RZ ;  /* 0x0000001f5b6c6819 */ /* 0x002fe400000006ff */
[----:B------:R-:W-:Y:S02]  /*7260*/  @P6 IADD3 R102, PT, PT, R63, 0x50, RZ ;  /* 0x000000503f666810 */ /* 0x000fe40007ffe0ff */
[----:B------:R-:W-:Y:S01]  /*7270*/  LEA R63, R46, UR44, 0x3 ;  /* 0x0000002c2e3f7c11 */ /* 0x000fe2000f8e18ff */
[C---:B--2---:R-:W-:Y:S01]  /*7280*/  FMUL R0, R38.reuse, R4 ;  /* 0x0000000426007220 */ /* 0x044fe20000400000 */
[C---:B------:R-:W-:Y:S01]  /*7290*/  FMUL R2, R38.reuse, R5 ;  /* 0x0000000526027220 */ /* 0x040fe20000400000 */
[C---:B------:R-:W-:Y:S01]  /*72a0*/  FMUL R3, R38.reuse, R6 ;  /* 0x0000000626037220 */ /* 0x040fe20000400000 */
[C---:B------:R-:W-:Y:S01]  /*72b0*/  FMUL R7, R38.reuse, R7 ;  /* 0x0000000726077220 */ /* 0x040fe20000400000 */
[C---:B------:R-:W-:Y:S01]  /*72c0*/  FFMA R0, R41.reuse, R40, R0 ;  /* 0x0000002829007223 */ /* 0x040fe20000000000 */
[----:B------:R-:W-:Y:S02]  /*72d0*/  HADD2.F32 R40, -RZ, R49.H0_H0 ;  /* 0x20000031ff287230 */ /* 0x000fe40000004100 */
[C---:B------:R-:W-:Y:S01]  /*72e0*/  FFMA R2, R41.reuse, R43, R2 ;  /* 0x0000002b29027223 */ /* 0x040fe20000000002 */
[C---:B------:R-:W-:Y:S01]  /*72f0*/  FMUL R4, R38.reuse, R8 ;  /* 0x0000000826047220 */ /* 0x040fe20000400000 */
[--C-:B------:R-:W-:Y:S02]  /*7300*/  HADD2.F32 R43, -RZ, R51.reuse.H0_H0 ;  /* 0x20000033ff2b7230 */ /* 0x100fe40000004100 */
[----:B------:R-:W-:Y:S01]  /*7310*/  FMUL R5, R38, R9 ;  /* 0x0000000926057220 */ /* 0x000fe20000400000 */
[C---:B------:R-:W-:Y:S01]  /*7320*/  FFMA R3, R41.reuse, R40, R3 ;  /* 0x0000002829037223 */ /* 0x040fe20000000003 */
[----:B------:R-:W-:Y:S01]  /*7330*/  HADD2.F32 R40, -RZ, R50.H0_H0 ;  /* 0x20000032ff287230 */ /* 0x000fe20000004100 */
[----:B------:R-:W-:Y:S01]  /*7340*/  F2FP.F16.F32.PACK_AB R52, R2, R0 ;  /* 0x000000000234723e */ /* 0x000fe200000000ff */
[C---:B------:R-:W-:Y:S01]  /*7350*/  FFMA R7, R41.reuse, R42, R7 ;  /* 0x0000002a29077223 */ /* 0x040fe20000000007 */
[----:B------:R-:W-:Y:S02]  /*7360*/  HADD2.F32 R42, -RZ, R51.H1_H1 ;  /* 0x30000033ff2a7230 */ /* 0x000fe40000004100 */
[C---:B------:R-:W-:Y:S01]  /*7370*/  FMUL R6, R38.reuse, R10 ;  /* 0x0000000a26067220 */ /* 0x040fe20000400000 */
[C---:B------:R-:W-:Y:S01]  /*7380*/  FFMA R4, R41.reuse, R40, R4 ;  /* 0x0000002829047223 */ /* 0x040fe20000000004 */
[----:B------:R-:W-:Y:S01]  /*7390*/  FFMA R5, R41, R44, R5 ;  /* 0x0000002c29057223 */ /* 0x000fe20000000005 */
[----:B------:R-:W-:Y:S01]  /*73a0*/  F2FP.F16.F32.PACK_AB R53, R7, R3 ;  /* 0x000000030735723e */ /* 0x000fe200000000ff */
[----:B------:R-:W-:Y:S01]  /*73b0*/  FFMA R6, R41, R43, R6 ;  /* 0x0000002b29067223 */ /* 0x000fe20000000006 */
[C---:B------:R-:W-:Y:S01]  /*73c0*/  FMUL R11, R38.reuse, R11 ;  /* 0x0000000b260b7220 */ /* 0x040fe20000400000 */
[--C-:B------:R-:W-:Y:S01]  /*73d0*/  HADD2.F32 R40, -RZ, R56.reuse.H0_H0 ;  /* 0x20000038ff287230 */ /* 0x100fe20000004100 */
[----:B------:R-:W-:Y:S01]  /*73e0*/  F2FP.F16.F32.PACK_AB R54, R5, R4 ;  /* 0x000000040536723e */ /* 0x000fe200000000ff */
[C---:B------:R-:W-:Y:S01]  /*73f0*/  FMUL R8, R38.reuse, R12 ;  /* 0x0000000c26087220 */ /* 0x040fe20000400000 */
        /* <DEDUP_REMOVED lines=13> */
[--C-:B------:R-:W-:Y:S02]  /*74d0*/  HADD2.F32 R43, -RZ, R58.reuse.H0_H0 ;  /* 0x2000003aff2b7230 */ /* 0x100fe40000004100 */
[----:B------:R-:W-:Y:S01]  /*74e0*/  FFMA R15, R41, R40, R15 ;  /* 0x00000028290f7223 */ /* 0x000fe2000000000f */
[C---:B------:R-:W-:Y:S01]  /*74f0*/  FMUL R12, R38.reuse, R16 ;  /* 0x00000010260c7220 */ /* 0x040fe20000400000 */
[----:B------:R-:W-:Y:S02]  /*7500*/  HADD2.F32 R42, -RZ, R58.H1_H1 ;  /* 0x3000003aff2a7230 */ /* 0x000fe40000004100 */
[C---:B------:R-:W-:Y:S01]  /*7510*/  FMUL R13, R38.reuse, R17 ;  /* 0x00000011260d7220 */ /* 0x040fe20000400000 */
[C---:B------:R-:W-:Y:S01]  /*7520*/  FMUL R14, R38.reuse, R18 ;  /* 0x00000012260e7220 */ /* 0x040fe20000400000 */
[----:B------:R-:W-:Y:S01]  /*7530*/  F2FP.F16.F32.PACK_AB R69, R15, R10 ;  /* 0x0000000a0f45723e */ /* 0x000fe200000000ff */
[C---:B------:R-:W-:Y:S01]  /*7540*/  FFMA R12, R41.reuse, R43, R12 ;  /* 0x0000002b290c7223 */ /* 0x040fe2000000000c */
[----:B------:R-:W-:Y:S02]  /*7550*/  HADD2.F32 R40, -RZ, R59.H1_H1 ;  /* 0x3000003bff287230 */ /* 0x000fe40000004100 */
[C---:B------:R-:W-:Y:S01]  /*7560*/  FFMA R13, R41.reuse, R42, R13 ;  /* 0x0000002a290d7223 */ /* 0x040fe2000000000d */
[----:B------:R-:W-:Y:S01]  /*7570*/  FFMA R14, R41, R45, R14 ;  /* 0x0000002d290e7223 */ /* 0x000fe2000000000e */
[C---:B------:R-:W-:Y:S01]  /*7580*/  FMUL R19, R38.reuse, R19 ;  /* 0x0000001326137220 */ /* 0x040fe20000400000 */
[--C-:B------:R-:W-:Y:S02]  /*7590*/  HADD2.F32 R43, -RZ, R64.reuse.H0_H0 ;  /* 0x20000040ff2b7230 */ /* 0x100fe40000004100 */
        /* <DEDUP_REMOVED lines=13> */
[--C-:B------:R-:W-:Y:S01]  /*7670*/  HADD2.F32 R42, -RZ, R66.reuse.H0_H0 ;  /* 0x20000042ff2a7230 */ /* 0x100fe20000004100 */
[----:B------:R2:W-:Y:S01]  /*7680*/  STSM.16.M88.4 [R96+0x2400], R68 ;  /* 0x0024004460007844 */ /* 0x0005e20000000200 */
[----:B-1----:R-:W-:Y:S01]  /*7690*/  F2FP.F16.F32.PACK_AB R52, R17, R16 ;  /* 0x000000101134723e */ /* 0x002fe200000000ff */
[----:B------:R-:W-:Y:S01]  /*76a0*/  FFMA R23, R41, R40, R23 ;  /* 0x0000002829177223 */ /* 0x000fe20000000017 */
        /* <DEDUP_REMOVED lines=19> */
[C---:B------:R-:W-:Y:S01]  /*77e0*/  FFMA R25, R41.reuse, R42, R25 ;  /* 0x0000002a29197223 */ /* 0x040fe20000000019 */
[----:B------:R-:W-:Y:S02]  /*77f0*/  HADD2.F32 R40, -RZ, R73.H1_H1 ;  /* 0x30000049ff287230 */ /* 0x000fe40000004100 */
[C---:B------:R-:W-:Y:S01]  /*7800*/  FFMA R26, R41.reuse, R43, R26 ;  /* 0x0000002b291a7223 */ /* 0x040fe2000000001a */
[C---:B------:R-:W-:Y:S01]  /*7810*/  FMUL R31, R38.reuse, R31 ;  /* 0x0000001f261f7220 */ /* 0x040fe20000400000 */
[--C-:B------:R-:W-:Y:S02]  /*7820*/  HADD2.F32 R43, -RZ, R74.reuse.H0_H0 ;  /* 0x2000004aff2b7230 */ /* 0x100fe40000004100 */
[C---:B------:R-:W-:Y:S01]  /*7830*/  FMUL R28, R38.reuse, R32 ;  /* 0x00000020261c7220 */ /* 0x040fe20000400000 */
[----:B------:R-:W-:Y:S02]  /*7840*/  HADD2.F32 R42, -RZ, R74.H1_H1 ;  /* 0x3000004aff2a7230 */ /* 0x000fe40000004100 */
[C---:B------:R-:W-:Y:S01]  /*7850*/  FMUL R29, R38.reuse, R33 ;  /* 0x00000021261d7220 */ /* 0x040fe20000400000 */
[--C-:B------:R-:W-:Y:S02]  /*7860*/  HADD2.F32 R45, -RZ, R75.reuse.H0_H0 ;  /* 0x2000004bff2d7230 */ /* 0x100fe40000004100 */
[C---:B------:R-:W-:Y:S01]  /*7870*/  FMUL R30, R38.reuse, R34 ;  /* 0x00000022261e7220 */ /* 0x040fe20000400000 */
[----:B------:R-:W-:Y:S02]  /*7880*/  HADD2.F32 R44, -RZ, R75.H1_H1 ;  /* 0x3000004bff2c7230 */ /* 0x000fe40000004100 */
[C---:B------:R-:W-:Y:S01]  /*7890*/  FFMA R31, R41.reuse, R40, R31 ;  /* 0x00000028291f7223 */ /* 0x040fe2000000001f */
        /* <DEDUP_REMOVED lines=9> */
[----:B------:R2:W-:Y:S01]  /*7930*/  STSM.16.M88.4 [R99+0x2000], R52 ;  /* 0x0020003463007844 */ /* 0x0005e20000000200 */
[----:B------:R-:W-:Y:S02]  /*7940*/  F2FP.F16.F32.PACK_AB R106, R29, R28 ;  /* 0x0000001c1d6a723e */ /* 0x000fe400000000ff */
[----:B------:R-:W-:Y:S02]  /*7950*/  F2FP.F16.F32.PACK_AB R107, R35, R30 ;  /* 0x0000001e236b723e */ /* 0x000fe400000000ff */
[----:B----4-:R-:W-:Y:S03]  /*7960*/  @P6 PRMT R102, R101, 0x654, R102 ;  /* 0x0000065465666816 */ /* 0x010fe60000000066 */
[----:B------:R2:W-:Y:S01]  /*7970*/  STSM.16.M88.4 [R100+0x2000], R104 ;  /* 0x0020006864007844 */ /* 0x0005e20000000200 */
[----:B------:R-:W-:Y:S01]  /*7980*/  @!PT LDS RZ, [RZ] ;  /* 0x00000000fffff984 */ /* 0x000fe20000000800 */
[----:B------:R-:W-:Y:S01]  /*7990*/  @!PT LDS RZ, [RZ] ;  /* 0x00000000fffff984 */ /* 0x000fe20000000800 */
[----:B------:R-:W-:Y:S01]  /*79a0*/  @!PT LDS RZ, [RZ] ;  /* 0x00000000fffff984 */ /* 0x000fe20000000800 */
[----:B------:R-:W-:Y:S01]  /*79b0*/  @!PT LDS RZ, [RZ] ;  /* 0x00000000fffff984 */ /* 0x000fe20000000800 */
[----:B------:R1:W-:Y:S07]  /*79c0*/  MEMBAR.ALL.CTA ;  /* 0x0000000000007992 */ /* 0x0003ee0000008000 */
[----:B-1----:R-:W1:Y:S02]  /*79d0*/  FENCE.VIEW.ASYNC.S ;  /* 0x00000000000073c6 */ /* 0x002e640000000000 */
[----:B-1----:R-:W-:Y:S06]  /*79e0*/  BAR.SYNC.DEFER_BLOCKING 0x1, 0x80 ;  /* 0x0042000000007b1d */ /* 0x002fec0000010000 */
[----:B------:R-:W-:Y:S05]  /*79f0*/  @P0 BRA `(.L_x_114) ;  /* 0x0000000000280947 */ /* 0x000fea0003800000 */
[----:B------:R-:W1:Y:S01]  /*7a00*/  LDCU.64 UR6, c[0x0][0x348] ;  /* 0x00006900ff0677ac */ /* 0x000e620008000a00 */
[----:B------:R-:W-:Y:S02]  /*7a10*/  UIADD3 UR9, UPT, UPT, UR49, 0x40, URZ ;  /* 0x0000004031097890 */ /* 0x000fe4000fffe0ff */
[----:B------:R-:W-:Y:S01]  /*7a20*/  UIADD3 UR8, UPT, UPT, UR44, 0x2400, URZ ;  /* 0x000024002c087890 */ /* 0x000fe2000fffe0ff */
[----:B------:R-:W-:Y:S01]  /*7a30*/  UMOV UR10, UR50 ;  /* 0x00000032000a7c82 */ /* 0x000fe20008000000 */
[----:B------:R-:W-:Y:S01]  /*7a40*/  UMOV UR11, UR36 ;  /* 0x00000024000b7c82 */ /* 0x000fe20008000000 */
[----:B-1----:R-:W-:Y:S04]  /*7a50*/  UIADD3 UR4, UP0, UPT, UR6, 0x680, URZ ;  /* 0x0000068006047890 */ /* 0x002fe8000ff1e0ff */
[----:B------:R-:W-:Y:S09]  /*7a60*/  UIADD3.X UR5, UPT, UPT, URZ, UR7, URZ, UP0, !UPT ;  /* 0x00000007ff057290 */ /* 0x000ff200087fe4ff */
[----:B------:R1:W-:Y:S01]  /*7a70*/  UTMASTG.3D [UR8], [UR4] ;  /* 0x00000008040073b5 */ /* 0x0003e20008010000 */
[----:B------:R0:W-:Y:S01]  /*7a80*/  UTMACMDFLUSH ;  /* 0x00000000000079b7 */ /* 0x0001e20000000000 */
[----:B-1----:R-:W-:Y:S04]  /*7a90*/  DEPBAR.LE SB0, 0x1 ;  /* 0x000080400000791a */ /* 0x002fe80000000000 */
.L_x_114:
[----:B------:R-:W-:Y:S05]  /*7aa0*/  BSYNC.RECONVERGENT B0 ;  /* 0x0000000000007941 */ /* 0x000fea0003800200 */
.L_x_113:
[----:B------:R-:W-:Y:S01]  /*7ab0*/  BAR.SYNC.DEFER_BLOCKING 0x1, 0x80 ;  /* 0x0042000000007b1d */ /* 0x000fe20000010000 */
[----:B------:R-:W-:Y:S04]  /*7ac0*/  UIADD3 UR4, UPT, UPT, UR46, 0x1, URZ ;  /* 0x000000012e047890 */ /* 0x000fe8000fffe0ff */
[----:B------:R-:W-:Y:S04]  /*7ad0*/  UISETP.NE.AND UP0, UPT, UR4, 0x4, UPT ;  /* 0x000000040400788c */ /* 0x000fe8000bf05270 */
[----:B------:R-:W-:Y:S01]  /*7ae0*/  USEL UR45, UR4, URZ, UP0 ;  /* 0x000000ff042d7287 */ /* 0x000fe20008000000 */
[----:B------:R1:W-:Y:S01]  /*7af0*/  @P6 SYNCS.ARRIVE.TRANS64.RED.A1T0 RZ, [R102+URZ], RZ ;  /* 0x000000ff66ff69a7 */ /* 0x0003e200081004ff */
[----:B------:R-:W-:Y:S01]  /*7b00*/  BSSY B1, `(.L_x_115) ;  /* 0x0000018000017945 */ /* 0x000fe20003800000 */
[----:B------:R-:W3:Y:S02]  /*7b10*/  @P6 SYNCS.PHASECHK.TRANS64.TRYWAIT P0, [R63+URZ+0x30], R108 ;  /* 0x0000306c3f0065a7 */ /* 0x000ee400080011ff */
[----:B---3--:R-:W-:Y:S01]  /*7b20*/  @P6 SEL R60, RZ, 0x1, !P0 ;  /* 0x00000001ff3c6807 */ /* 0x008fe20004000000 */
[----:B-1----:R-:W-:Y:S06]  /*7b30*/  @!P6 BRA `(.L_x_116) ;  /* 0x000000000050e947 */ /* 0x002fec0003800000 */
        /* <DEDUP_REMOVED lines=8> */
[----:B------:R-:W-:Y:S04]  /*7bc0*/  SHF.L.U32 R4, R91, 0x1f, RZ ;  /* 0x0000001f5b047819 */ /* 0x000fe800000006ff */
[----:B------:R-:W1:Y:S02]  /*7bd0*/  SYNCS.PHASECHK.TRANS64.TRYWAIT P0, [R63+URZ+0x30], R4 ;  /* 0x000030043f0075a7 */ /* 0x000e6400080011ff */
[----:B-1----:R-:W-:Y:S05]  /*7be0*/  @!P0 BRA `(.L_x_119) ;  /* 0x00000024006c8947 */ /* 0x002fea0003800000 */
.L_x_118:
[----:B------:R-:W-:Y:S05]  /*7bf0*/  BSYNC B0 ;  /* 0x0000000000007941 */ /* 0x000fea0003800000 */
.L_x_117:
[----:B------:R-:W-:Y:S02]  /*7c00*/  ISETP.NE.AND P0, PT, R61, RZ, PT ;  /* 0x000000ff3d00720c */ /* 0x000fe40003f05270 */
[----:B------:R-:W-:Y:S11]  /*7c10*/  IADD3 R46, PT, PT, R46, 0x1, RZ ;  /* 0x000000012e2e7810 */ /* 0x000ff60007ffe0ff */
[----:B-1----:R-:W-:Y:S01]  /*7c20*/  @P0 IMAD.IADD R4, R92, 0x1, R3 ;  /* 0x000000015c040824 */ /* 0x002fe200078e0203 */
[----:B------:R-:W-:Y:S05]  /*7c30*/  @P0 WARPSYNC.ALL ;  /* 0x0000000000000948 */ /* 0x000fea0003800000 */
[----:B------:R1:W3:Y:S04]  /*7c40*/  @P0 LDSM.16.M88.4 R48, [R2+UR44+0x400] ;  /* 0x0004002c0230083b */ /* 0x0002e80008000200 */
[----:B------:R1:W4:Y:S04]  /*7c50*/  @P0 LDSM.16.M88.4 R56, [R0+0x400] ;  /* 0x000400000038083b */ /* 0x0003280000000200 */
[----:B------:R1:W1:Y:S04]  /*7c60*/  @P0 LDSM.16.M88.4 R64, [R3+0x400] ;  /* 0x000400000340083b */ /* 0x0002680000000200 */
[----:B------:R1:W1:Y:S02]  /*7c70*/  @P0 LDSM.16.M88.4 R72, [R4+0x400] ;  /* 0x000400000448083b */ /* 0x0002640000000200 */
.L_x_116:
[----:B------:R-:W-:Y:S05]  /*7c80*/  BSYNC B1 ;  /* 0x0000000000017941 */ /* 0x000fea0003800000 */
.L_x_115:
[----:B-1----:R-:W-:Y:S05]  /*7c90*/  VIADD R3, R39, 0x80 ;  /* 0x0000008027037836 */ /* 0x002fea0000000000 */
[----:B------:R-:W-:Y:S04]  /*7ca0*/  SHF.R.U32.HI R3, RZ, 0x15, R3 ;  /* 0x00000015ff037819 */ /* 0x000fe80000011603 */
[----:B------:R-:W-:Y:S11]  /*7cb0*/  LOP3.LUT P0, RZ, R3, 0x3, R82, 0x48, !PT ;  /* 0x0000000303ff7812 */ /* 0x000ff60007804852 */
[----:B------:R-:W-:Y:S02]  /*7cc0*/  @!UPT UIADD3 URZ, UPT, UPT, URZ, URZ, URZ ;  /* 0x000000fffffff290 */ /* 0x000fe4000fffe0ff */
[----:B------:R-:W-:Y:S05]  /*7cd0*/  @!P0 BRA `(.L_x_120) ;  /* 0x0000000000408947 */ /* 0x000fea0003800000 */
[----:B------:R-:W1:Y:S01]  /*7ce0*/  LDCU.64 UR8, c[0x4][0x70] ;  /* 0x01000e00ff0877ac */ /* 0x000e620008000a00 */
[----:B------:R-:W-:Y:S01]  /*7cf0*/  MOV R3, 0x0 ;  /* 0x0000000000037802 */ /* 0x000fe20000000f00 */
[----:B------:R-:W-:Y:S02]  /*7d00*/  HFMA2 R12, -RZ, RZ, 0, 5.9604644775390625e-08 ;  /* 0x00000001ff0c7431 */ /* 0x000fe400000001ff */
[----:B------:R-:W-:Y:S02]  /*7d10*/  IMAD.MOV.U32 R8, RZ, RZ, 0x192 ;  /* 0x00000192ff087424 */ /* 0x000fe400078e00ff */
[----:B------:R-:W-:Y:S01]  /*7d20*/  IMAD.MOV.U32 R13, RZ, RZ, RZ ;  /* 0x000000ffff0d7224 */ /* 0x000fe200078e00ff */
[----:B------:R-:W5:Y:S01]  /*7d30*/  LDCU.64 UR6, c[0x4][0x78] ;  /* 0x01000f00ff0677ac */ /* 0x000f620008000a00 */
[----:B------:R-:W2:Y:S01]  /*7d40*/  LDC.64 R2, c[0x4][R3] ;  /* 0x0100000003027b82 */ /* 0x000ea20000000a00 */
[----:B------:R-:W3:Y:S01]  /*7d50*/  LDCU.64 UR4, c[0x4][0x10] ;  /* 0x01000200ff0477ac */ /* 0x000ee20008000a00 */
[----:B-1----:R-:W-:Y:S01]  /*7d60*/  MOV R5, UR9 ;  /* 0x0000000900057c02 */ /* 0x002fe20008000f00 */
[----:B------:R-:W-:Y:S01]  /*7d70*/  IMAD.U32 R4, RZ, RZ, UR8 ;  /* 0x00000008ff047e24 */ /* 0x000fe2000f8e00ff */
[----:B-----5:R-:W-:Y:S01]  /*7d80*/  MOV R7, UR7 ;  /* 0x0000000700077c02 */ /* 0x020fe20008000f00 */
[----:B------:R-:W-:Y:S01]  /*7d90*/  IMAD.U32 R6, RZ, RZ, UR6 ;  /* 0x00000006ff067e24 */ /* 0x000fe2000f8e00ff */
[----:B---3--:R-:W-:Y:S01]  /*7da0*/  MOV R11, UR5 ;  /* 0x00000005000b7c02 */ /* 0x008fe20008000f00 */
[----:B------:R-:W-:Y:S02]  /*7db0*/  IMAD.U32 R10, RZ, RZ, UR4 ;  /* 0x00000004ff0a7e24 */ /* 0x000fe4000f8e00ff */
[----:B------:R-:W-:Y:S07]  /*7dc0*/  LEPC R20, `(.L_x_120) ;  /* 0x000000001014794e */ /* 0x000fee0000000000 */
[----:B--2-4-:R-:W-:Y:S05]  /*7dd0*/  CALL.ABS.NOINC R2 ;  /* 0x0000000002007343 */ /* 0x014fea0003c00000 */
.L_x_120:
[----:B------:R-:W-:Y:S05]  /*7de0*/  WARPSYNC.ALL ;  /* 0x0000000000007948 */ /* 0x000fea0003800000 */
[----:B------:R-:W-:Y:S01]  /*7df0*/  R2UR UR4, R39 ;  /* 0x00000000270472ca */ /* 0x000fe200000e0000 */
[--C-:B---3--:R-:W-:Y:S01]  /*7e00*/  HADD2.F32 R40, -RZ, R48.reuse.H0_H0 ;  /* 0x20000030ff287230 */ /* 0x108fe20000004100 */
[----:B------:R-:W-:Y:S01]  /*7e10*/  ISETP.NE.AND P6, PT, R95, RZ, PT ;  /* 0x000000ff5f00720c */ /* 0x000fe20003fc5270 */
[----:B------:R-:W-:Y:S01]  /*7e20*/  HADD2.F32 R43, -RZ, R48.H1_H1 ;  /* 0x30000030ff2b7230 */ /* 0x000fe20000004100 */
[----:B------:R-:W-:Y:S01]  /*7e30*/  ISETP.NE.AND P0, PT, R94, RZ, PT ;  /* 0x000000ff5e00720c */ /* 0x000fe20003f05270 */
[----:B------:R-:W-:Y:S01]  /*7e40*/  HADD2.F32 R42, -RZ, R49.H0_H0 ;  /* 0x20000031ff2a7230 */ /* 0x000fe20000004100 */
[----:B------:R-:W-:Y:S01]  /*7e50*/  MOV R63, UR45 ;  /* 0x0000002d003f7c02 */ /* 0x000fe20008000f00 */
[--C-:B------:R-:W-:Y:S01]  /*7e60*/  HADD2.F32 R45, -RZ, R51.reuse.H0_H0 ;  /* 0x20000033ff2d7230 */ /* 0x100fe20000004100 */
[----:B------:R-:W-:Y:S01]  /*7e70*/  BSSY.RECONVERGENT B0, `(.L_x_121) ;  /* 0x0000089000007945 */ /* 0x000fe20003800200 */
[----:B------:R-:W-:Y:S01]  /*7e80*/  HADD2.F32 R44, -RZ, R51.H1_H1 ;  /* 0x30000033ff2c7230 */ /* 0x000fe20000004100 */
[----:B------:R-:W-:Y:S03]  /*7e90*/  LEA R108, R46, UR44, 0x3 ;  /* 0x0000002c2e6c7c11 */ /* 0x000fe6000f8e18ff */
[----:B------:R-:W1:Y:S02]  /*7ea0*/  LDTM.16dp256bit.x8 R4, tmem[UR4+0x80] ;  /* 0x00008004000479ee */ /* 0x000e6400081a0000 */
[----:B------:R-:W-:Y:S04]  /*7eb0*/  @P6 LEA R63, R63, UR44, 0x3 ;  /* 0x0000002c3f3f6c11 */ /* 0x000fe8000f8e18ff */
[----:B------:R-:W-:Y:S02]  /*7ec0*/  @P6 IADD3 R102, PT, PT, R63, 0x50, RZ ;  /* 0x000000503f666810 */ /* 0x000fe40007ffe0ff */
[----:B------:R-:W-:Y:S02]  /*7ed0*/  @P6 SHF.L.U32 R63, R91, 0x1f, RZ ;  /* 0x0000001f5b3f6819 */ /* 0x000fe400000006ff */
[----:B------:R-:W-:Y:S01]  /*7ee0*/  @P6 PRMT R102, R101, 0x654, R102 ;  /* 0x0000065465666816 */ /* 0x000fe20000000066 */
[C---:B-1----:R-:W-:Y:S01]  /*7ef0*/  FMUL R0, R38.reuse, R4 ;  /* 0x0000000426007220 */ /* 0x042fe20000400000 */
[C---:B------:R-:W-:Y:S01]  /*7f00*/  FMUL R2, R38.reuse, R5 ;  /* 0x0000000526027220 */ /* 0x040fe20000400000 */
[C---:B------:R-:W-:Y:S01]  /*7f10*/  FMUL R3, R38.reuse, R6 ;  /* 0x0000000626037220 */ /* 0x040fe20000400000 */
        /* <DEDUP_REMOVED lines=8> */
[----:B--2---:R-:W-:Y:S01]  /*7fa0*/  F2FP.F16.F32.PACK_AB R68, R2, R0 ;  /* 0x000000000244723e */ /* 0x004fe200000000ff */
[C---:B------:R-:W-:Y:S01]  /*7fb0*/  FFMA R7, R41.reuse, R40, R7 ;  /* 0x0000002829077223 */ /* 0x040fe20000000007 */
[----:B------:R-:W-:Y:S01]  /*7fc0*/  FFMA R4, R41, R43, R4 ;  /* 0x0000002b29047223 */ /* 0x000fe20000000004 */
[C---:B------:R-:W-:Y:S01]  /*7fd0*/  FMUL R5, R38.reuse, R9 ;  /* 0x0000000926057220 */ /* 0x040fe20000400000 */
[C---:B------:R-:W-:Y:S01]  /*7fe0*/  FMUL R6, R38.reuse, R10 ;  /* 0x0000000a26067220 */ /* 0x040fe20000400000 */
[C---:B------:R-:W-:Y:S01]  /*7ff0*/  FMUL R11, R38.reuse, R11 ;  /* 0x0000000b260b7220 */ /* 0x040fe20000400000 */
[--C-:B----4-:R-:W-:Y:S01]  /*8000*/  HADD2.F32 R40, -RZ, R56.reuse.H0_H0 ;  /* 0x20000038ff287230 */ /* 0x110fe20000004100 */
[----:B------:R-:W-:Y:S01]  /*8010*/  F2FP.F16.F32.PACK_AB R69, R7, R3 ;  /* 0x000000030745723e */ /* 0x000fe200000000ff */
[C---:B------:R-:W-:Y:S01]  /*8020*/  FFMA R5, R41.reuse, R42, R5 ;  /* 0x0000002a29057223 */ /* 0x040fe20000000005 */
[C---:B------:R-:W-:Y:S01]  /*8030*/  FFMA R6, R41.reuse, R45, R6 ;  /* 0x0000002d29067223 */ /* 0x040fe20000000006 */
[----:B------:R-:W-:Y:S01]  /*8040*/  FFMA R11, R41, R44, R11 ;  /* 0x0000002c290b7223 */ /* 0x000fe2000000000b */
[C---:B------:R-:W-:Y:S01]  /*8050*/  FMUL R8, R38.reuse, R12 ;  /* 0x0000000c26087220 */ /* 0x040fe20000400000 */
[----:B------:R-:W-:Y:S01]  /*8060*/  HADD2.F32 R42, -RZ, R56.H1_H1 ;  /* 0x30000038ff2a7230 */ /* 0x000fe20000004100 */
[----:B------:R-:W-:Y:S01]  /*8070*/  F2FP.F16.F32.PACK_AB R70, R5, R4 ;  /* 0x000000040546723e */ /* 0x000fe200000000ff */
[C---:B------:R-:W-:Y:S01]  /*8080*/  FMUL R9, R38.reuse, R13 ;  /* 0x0000000d26097220 */ /* 0x040fe20000400000 */
[----:B------:R-:W-:Y:S01]  /*8090*/  F2FP.F16.F32.PACK_AB R71, R11, R6 ;  /* 0x000000060b47723e */ /* 0x000fe200000000ff */
[C---:B------:R-:W-:Y:S01]  /*80a0*/  FFMA R8, R41.reuse, R40, R8 ;  /* 0x0000002829087223 */ /* 0x040fe20000000008 */
[--C-:B------:R-:W-:Y:S02]  /*80b0*/  HADD2.F32 R43, -RZ, R57.reuse.H0_H0 ;  /* 0x20000039ff2b7230 */ /* 0x100fe40000004100 */
[----:B------:R-:W-:Y:S01]  /*80c0*/  FFMA R9, R41, R42, R9 ;  /* 0x0000002a29097223 */ /* 0x000fe20000000009 */
[C---:B------:R-:W-:Y:S01]  /*80d0*/  FMUL R10, R38.reuse, R14 ;  /* 0x0000000e260a7220 */ /* 0x040fe20000400000 */
[----:B------:R-:W-:Y:S01]  /*80e0*/  HADD2.F32 R40, -RZ, R57.H1_H1 ;  /* 0x30000039ff287230 */ /* 0x000fe20000004100 */
[----:B------:R1:W-:Y:S01]  /*80f0*/  STSM.16.M88.4 [R97+0x4400], R68 ;  /* 0x0044004461007844 */ /* 0x0003e20000000200 */
[C---:B------:R-:W-:Y:S01]  /*8100*/  FMUL R15, R38.reuse, R15 ;  /* 0x0000000f260f7220 */ /* 0x040fe20000400000 */
[----:B------:R-:W-:Y:S01]  /*8110*/  F2FP.F16.F32.PACK_AB R52, R9, R8 ;  /* 0x000000080934723e */ /* 0x000fe200000000ff */
[C---:B------:R-:W-:Y:S01]  /*8120*/  FFMA R10, R41.reuse, R43, R10 ;  /* 0x0000002b290a7223 */ /* 0x040fe2000000000a */
[--C-:B------:R-:W-:Y:S02]  /*8130*/  HADD2.F32 R42, -RZ, R58.reuse.H0_H0 ;  /* 0x2000003aff2a7230 */ /* 0x100fe40000004100 */
        /* <DEDUP_REMOVED lines=26> */
[----:B-1----:R-:W-:Y:S01]  /*82e0*/  F2FP.F16.F32.PACK_AB R68, R17, R16 ;  /* 0x000000101144723e */ /* 0x002fe200000000ff */
        /* <DEDUP_REMOVED lines=45> */
[----:B------:R-:W-:Y:S05]  /*85c0*/  F2FP.F16.F32.PACK_AB R107, R35, R30 ;  /* 0x0000001e236b723e */ /* 0x000fea00000000ff */
        /* <DEDUP_REMOVED lines=19> */
.L_x_122:
[----:B------:R-:W-:Y:S05]  /*8700*/  BSYNC.RECONVERGENT B0 ;  /* 0x0000000000007941 */ /* 0x000fea0003800200 */
.L_x_121:
        /* <DEDUP_REMOVED lines=20> */
.L_x_126:
[----:B------:R-:W-:Y:S05]  /*8850*/  BSYNC B0 ;  /* 0x0000000000007941 */ /* 0x000fea0003800000 */
.L_x_125:
[----:B------:R-:W-:Y:S11]  /*8860*/  ISETP.NE.AND P0, PT, R61, RZ, PT ;  /* 0x000000ff3d00720c */ /* 0x000ff60003f05270 */
[----:B------:R-:W-:Y:S02]  /*8870*/  @!UPT UIADD3 URZ, UPT, UPT, URZ, URZ, URZ ;  /* 0x000000fffffff290 */ /* 0x000fe4000fffe0ff */
[----:B------:R-:W-:Y:S01]  /*8880*/  @P0 IADD3 R2, PT, PT, R92, R5, RZ ;  /* 0x000000055c020210 */ /* 0x000fe20007ffe0ff */
[----:B------:R-:W-:Y:S05]  /*8890*/  @P0 WARPSYNC.ALL ;  /* 0x0000000000000948 */ /* 0x000fea0003800000 */
[----:B------:R3:W4:Y:S04]  /*88a0*/  @P0 LDSM.16.M88.4 R48, [R46+UR44+0x400] ;  /* 0x0004002c2e30083b */ /* 0x0007280008000200 */
[----:B------:R3:W1:Y:S04]  /*88b0*/  @P0 LDSM.16.M88.4 R56, [R0+0x400] ;  /* 0x000400000038083b */ /* 0x0006680000000200 */
[----:B------:R3:W1:Y:S04]  /*88c0*/  @P0 LDSM.16.M88.4 R64, [R5+0x400] ;  /* 0x000400000540083b */ /* 0x0006680000000200 */
[----:B------:R3:W1:Y:S02]  /*88d0*/  @P0 LDSM.16.M88.4 R72, [R2+0x400] ;  /* 0x000400000248083b */ /* 0x0006640000000200 */
.L_x_124:
[----:B------:R-:W-:Y:S05]  /*88e0*/  BSYNC B1 ;  /* 0x0000000000017941 */ /* 0x000fea0003800000 */
.L_x_123:
        /* <DEDUP_REMOVED lines=11> */
[----:B---3--:R-:W3:Y:S01]  /*89a0*/  LDC.64 R2, c[0x4][R3] ;  /* 0x0100000003027b82 */ /* 0x008ee20000000a00 */
[----:B------:R-:W2:Y:S01]  /*89b0*/  LDCU.64 UR4, c[0x4][0x10] ;  /* 0x01000200ff0477ac */ /* 0x000ea20008000a00 */
[----:B-1----:R-:W-:Y:S01]  /*89c0*/  MOV R5, UR9 ;  /* 0x0000000900057c02 */ /* 0x002fe20008000f00 */
[----:B------:R-:W-:Y:S01]  /*89d0*/  IMAD.U32 R4, RZ, RZ, UR8 ;  /* 0x00000008ff047e24 */ /* 0x000fe2000f8e00ff */
[----:B-----5:R-:W-:Y:S01]  /*89e0*/  MOV R7, UR7 ;  /* 0x0000000700077c02 */ /* 0x020fe20008000f00 */
[----:B------:R-:W-:Y:S01]  /*89f0*/  IMAD.U32 R6, RZ, RZ, UR6 ;  /* 0x00000006ff067e24 */ /* 0x000fe2000f8e00ff */
[----:B--2---:R-:W-:Y:S01]  /*8a00*/  MOV R11, UR5 ;  /* 0x00000005000b7c02 */ /* 0x004fe20008000f00 */
[----:B------:R-:W-:Y:S02]  /*8a10*/  IMAD.U32 R10, RZ, RZ, UR4 ;  /* 0x00000004ff0a7e24 */ /* 0x000fe4000f8e00ff */
[----:B------:R-:W-:Y:S07]  /*8a20*/  LEPC R20, `(.L_x_128) ;  /* 0x000000001014794e */ /* 0x000fee0000000000 */
[----:B---34-:R-:W-:Y:S05]  /*8a30*/  CALL.ABS.NOINC R2 ;  /* 0x0000000002007343 */ /* 0x018fea0003c00000 */
.L_x_128:
[----:B------:R-:W-:Y:S01]  /*8a40*/  ISETP.NE.AND P0, PT, R94, RZ, PT ;  /* 0x000000ff5e00720c */ /* 0x000fe20003f05270 */
[----:B------:R-:W-:Y:S05]  /*8a50*/  WARPSYNC.ALL ;  /* 0x0000000000007948 */ /* 0x000fea0003800000 */
[----:B------:R-:W-:Y:S01]  /*8a60*/  R2UR UR4, R39 ;  /* 0x00000000270472ca */ /* 0x000fe200000e0000 */
[--C-:B----4-:R-:W-:Y:S01]  /*8a70*/  HADD2.F32 R40, -RZ, R48.reuse.H0_H0 ;  /* 0x20000030ff287230 */ /* 0x110fe20000004100 */
[----:B------:R-:W1:Y:S01]  /*8a80*/  S2UR UR6, SR_CgaCtaId ;  /* 0x00000000000679c3 */ /* 0x000e620000008800 */
[----:B------:R-:W-:Y:S01]  /*8a90*/  HADD2.F32 R42, -RZ, R48.H1_H1 ;  /* 0x30000030ff2a7230 */ /* 0x000fe20000004100 */
[----:B------:R-:W-:Y:S01]  /*8aa0*/  R2UR UR5, R98 ;  /* 0x00000000620572ca */ /* 0x000fe200000e0000 */
[--C-:B------:R-:W-:Y:S01]  /*8ab0*/  HADD2.F32 R43, -RZ, R49.reuse.H0_H0 ;  /* 0x20000031ff2b7230 */ /* 0x100fe20000004100 */
[----:B------:R-:W-:Y:S01]  /*8ac0*/  BSSY.RECONVERGENT B0, `(.L_x_129) ;  /* 0x0000089000007945 */ /* 0x000fe20003800200 */
[----:B------:R-:W-:Y:S02]  /*8ad0*/  HADD2.F32 R44, -RZ, R49.H1_H1 ;  /* 0x30000031ff2c7230 */ /* 0x000fe40000004100 */
[--C-:B------:R-:W-:Y:S02]  /*8ae0*/  HADD2.F32 R45, -RZ, R50.reuse.H0_H0 ;  /* 0x20000032ff2d7230 */ /* 0x100fe40000004100 */
[----:B---3--:R-:W-:Y:S02]  /*8af0*/  HADD2.F32 R46, -RZ, R50.H1_H1 ;  /* 0x30000032ff2e7230 */ /* 0x008fe40000004100 */
[----:B------:R-:W3:Y:S01]  /*8b00*/  LDTM.16dp256bit.x8 R4, tmem[UR4+0xc0] ;  /* 0x0000c004000479ee */ /* 0x000ee200081a0000 */
[----:B------:R-:W-:Y:S01]  /*8b10*/  NOP ;  /* 0x0000000000007918 */ /* 0x000fe20000000000 */
[--C-:B------:R-:W-:Y:S02]  /*8b20*/  HADD2.F32 R47, -RZ, R51.reuse.H0_H0 ;  /* 0x20000033ff2f7230 */ /* 0x100fe40000004100 */
[----:B------:R-:W-:Y:S01]  /*8b30*/  UIADD3 UR4, UPT, UPT, UR5, 0xc0, URZ ;  /* 0x000000c005047890 */ /* 0x000fe2000fffe0ff */
[----:B------:R-:W-:Y:S02]  /*8b40*/  HADD2.F32 R49, -RZ, R51.H1_H1 ;  /* 0x30000033ff317230 */ /* 0x000fe40000004100 */
[--C-:B------:R-:W-:Y:S02]  /*8b50*/  HADD2.F32 R48, -RZ, R56.reuse.H0_H0 ;  /* 0x20000038ff307230 */ /* 0x100fe40000004100 */
[----:B------:R-:W-:Y:S02]  /*8b60*/  HADD2.F32 R51, -RZ, R56.H1_H1 ;  /* 0x30000038ff337230 */ /* 0x000fe40000004100 */
[--C-:B------:R-:W-:Y:S02]  /*8b70*/  HADD2.F32 R50, -RZ, R57.reuse.H0_H0 ;  /* 0x20000039ff327230 */ /* 0x100fe40000004100 */
[----:B--2---:R-:W-:Y:S02]  /*8b80*/  HADD2.F32 R52, -RZ, R57.H1_H1 ;  /* 0x30000039ff347230 */ /* 0x004fe40000004100 */
[--C-:B------:R-:W-:Y:S02]  /*8b90*/  HADD2.F32 R53, -RZ, R58.reuse.H0_H0 ;  /* 0x2000003aff357230 */ /* 0x100fe40000004100 */
[----:B------:R-:W-:Y:S02]  /*8ba0*/  HADD2.F32 R54, -RZ, R58.H1_H1 ;  /* 0x3000003aff367230 */ /* 0x000fe40000004100 */
[--C-:B------:R-:W-:Y:S02]  /*8bb0*/  HADD2.F32 R55, -RZ, R59.reuse.H0_H0 ;  /* 0x2000003bff377230 */ /* 0x100fe40000004100 */
[----:B------:R-:W-:Y:S02]  /*8bc0*/  HADD2.F32 R56, -RZ, R59.H1_H1 ;  /* 0x3000003bff387230 */ /* 0x000fe40000004100 */
[--C-:B------:R-:W-:Y:S01]  /*8bd0*/  HADD2.F32 R57, -RZ, R64.reuse.H0_H0 ;  /* 0x20000040ff397230 */ /* 0x100fe20000004100 */
[----:B-1----:R-:W-:Y:S01]  /*8be0*/  UPRMT UR4, UR6, 0x654, UR4 ;  /* 0x0000065406047896 */ /* 0x002fe20008000004 */
[C---:B---3--:R-:W-:Y:S01]  /*8bf0*/  FMUL R4, R38.reuse, R4 ;  /* 0x0000000426047220 */ /* 0x048fe20000400000 */
[C---:B------:R-:W-:Y:S01]  /*8c00*/  FMUL R5, R38.reuse, R5 ;  /* 0x0000000526057220 */ /* 0x040fe20000400000 */
[C---:B------:R-:W-:Y:S01]  /*8c10*/  FMUL R6, R38.reuse, R6 ;  /* 0x0000000626067220 */ /* 0x040fe20000400000 */
[C---:B------:R-:W-:Y:S01]  /*8c20*/  FMUL R7, R38.reuse, R7 ;  /* 0x0000000726077220 */ /* 0x040fe20000400000 */
[C---:B------:R-:W-:Y:S01]  /*8c30*/  FFMA R4, R41.reuse, R40, R4 ;  /* 0x0000002829047223 */ /* 0x040fe20000000004 */
[C---:B------:R-:W-:Y:S01]  /*8c40*/  FFMA R5, R41.reuse, R42, R5 ;  /* 0x0000002a29057223 */ /* 0x040fe20000000005 */
[C---:B------:R-:W-:Y:S01]  /*8c50*/  FFMA R6, R41.reuse, R43, R6 ;  /* 0x0000002b29067223 */ /* 0x040fe20000000006 */
[----:B------:R-:W-:Y:S01]  /*8c60*/  FFMA R7, R41, R44, R7 ;  /* 0x0000002c29077223 */ /* 0x000fe20000000007 */
[----:B------:R-:W-:Y:S01]  /*8c70*/  SYNCS.ARRIVE.TRANS64.RED.A1T0 RZ, [UR4], RZ ;  /* 0x000000ffffff79a7 */ /* 0x000fe20008100404 */
[C---:B------:R-:W-:Y:S01]  /*8c80*/  FMUL R8, R38.reuse, R8 ;  /* 0x0000000826087220 */ /* 0x040fe20000400000 */
[----:B------:R-:W-:Y:S01]  /*8c90*/  F2FP.F16.F32.PACK_AB R104, R5, R4 ;  /* 0x000000040568723e */ /* 0x000fe200000000ff */
[C---:B------:R-:W-:Y:S01]  /*8ca0*/  FMUL R9, R38.reuse, R9 ;  /* 0x0000000926097220 */ /* 0x040fe20000400000 */
[----:B------:R-:W-:Y:S01]  /*8cb0*/  F2FP.F16.F32.PACK_AB R105, R7, R6 ;  /* 0x000000060769723e */ /* 0x000fe200000000ff */
[C---:B------:R-:W-:Y:S01]  /*8cc0*/  FFMA R8, R41.reuse, R45, R8 ;  /* 0x0000002d29087223 */ /* 0x040fe20000000008 */
[C---:B------:R-:W-:Y:S01]  /*8cd0*/  FMUL R0, R38.reuse, R10 ;  /* 0x0000000a26007220 */ /* 0x040fe20000400000 */
[C---:B------:R-:W-:Y:S01]  /*8ce0*/  FFMA R9, R41.reuse, R46, R9 ;  /* 0x0000002e29097223 */ /* 0x040fe20000000009 */
[C---:B------:R-:W-:Y:S01]  /*8cf0*/  FMUL R2, R38.reuse, R11 ;  /* 0x0000000b26027220 */ /* 0x040fe20000400000 */
[C---:B------:R-:W-:Y:S01]  /*8d00*/  FMUL R3, R38.reuse, R12 ;  /* 0x0000000c26037220 */ /* 0x040fe20000400000 */
[----:B------:R-:W-:Y:S01]  /*8d10*/  FFMA R0, R41, R47, R0 ;  /* 0x0000002f29007223 */ /* 0x000fe20000000000 */
[C---:B------:R-:W-:Y:S01]  /*8d20*/  FMUL R10, R38.reuse, R13 ;  /* 0x0000000d260a7220 */ /* 0x040fe20000400000 */
[----:B------:R-:W-:Y:S01]  /*8d30*/  F2FP.F16.F32.PACK_AB R106, R9, R8 ;  /* 0x00000008096a723e */ /* 0x000fe200000000ff */
[C---:B------:R-:W-:Y:S01]  /*8d40*/  FFMA R2, R41.reuse, R49, R2 ;  /* 0x0000003129027223 */ /* 0x040fe20000000002 */
[C---:B------:R-:W-:Y:S01]  /*8d50*/  FFMA R3, R41.reuse, R48, R3 ;  /* 0x0000003029037223 */ /* 0x040fe20000000003 */
[C---:B------:R-:W-:Y:S01]  /*8d60*/  FFMA R10, R41.reuse, R51, R10 ;  /* 0x00000033290a7223 */ /* 0x040fe2000000000a */
[C---:B------:R-:W-:Y:S01]  /*8d70*/  FMUL R11, R38.reuse, R14 ;  /* 0x0000000e260b7220 */ /* 0x040fe20000400000 */
[----:B------:R-:W-:Y:S01]  /*8d80*/  FMUL R15, R38, R15 ;  /* 0x0000000f260f7220 */ /* 0x000fe20000400000 */
[----:B------:R-:W-:Y:S01]  /*8d90*/  F2FP.F16.F32.PACK_AB R107, R2, R0 ;  /* 0x00000000026b723e */ /* 0x000fe200000000ff */
[----:B------:R-:W-:Y:S01]  /*8da0*/  FMUL R12, R38, R16 ;  /* 0x00000010260c7220 */ /* 0x000fe20000400000 */
[----:B------:R-:W-:Y:S01]  /*8db0*/  F2FP.F16.F32.PACK_AB R108, R10, R3 ;  /* 0x000000030a6c723e */ /* 0x000fe200000000ff */
[C---:B------:R-:W-:Y:S01]  /*8dc0*/  FFMA R11, R41.reuse, R50, R11 ;  /* 0x00000032290b7223 */ /* 0x040fe2000000000b */
[C---:B------:R-:W-:Y:S01]  /*8dd0*/  FFMA R15, R41.reuse, R52, R15 ;  /* 0x00000034290f7223 */ /* 0x040fe2000000000f */
[----:B------:R1:W-:Y:S01]  /*8de0*/  STSM.16.M88.4 [R97+0x6400], R104 ;  /* 0x0064006861007844 */ /* 0x0003e20000000200 */
[----:B------:R-:W-:Y:S01]  /*8df0*/  FFMA R12, R41, R53, R12 ;  /* 0x00000035290c7223 */ /* 0x000fe2000000000c */
[C---:B------:R-:W-:Y:S01]  /*8e00*/  FMUL R13, R38.reuse, R17 ;  /* 0x00000011260d7220 */ /* 0x040fe20000400000 */
[C---:B------:R-:W-:Y:S01]  /*8e10*/  FMUL R14, R38.reuse, R18 ;  /* 0x00000012260e7220 */ /* 0x040fe20000400000 */
[----:B------:R-:W-:Y:S01]  /*8e20*/  F2FP.F16.F32.PACK_AB R109, R15, R11 ;  /* 0x0000000b0f6d723e */ /* 0x000fe200000000ff */
[C---:B------:R-:W-:Y:S01]  /*8e30*/  FMUL R19, R38.reuse, R19 ;  /* 0x0000001326137220 */ /* 0x040fe20000400000 */
[C---:B------:R-:W-:Y:S01]  /*8e40*/  FFMA R13, R41.reuse, R54, R13 ;  /* 0x00000036290d7223 */ /* 0x040fe2000000000d */
[C---:B------:R-:W-:Y:S01]  /*8e50*/  FFMA R14, R41.reuse, R55, R14 ;  /* 0x00000037290e7223 */ /* 0x040fe2000000000e */
[----:B------:R-:W-:Y:S02]  /*8e60*/  HADD2.F32 R58, -RZ, R64.H1_H1 ;  /* 0x30000040ff3a7230 */ /* 0x000fe40000004100 */
[----:B------:R-:W-:Y:S01]  /*8e70*/  FFMA R19, R41, R56, R19 ;  /* 0x0000003829137223 */ /* 0x000fe20000000013 */
[C---:B------:R-:W-:Y:S01]  /*8e80*/  FMUL R16, R38.reuse, R20 ;  /* 0x0000001426107220 */ /* 0x040fe20000400000 */
[----:B------:R-:W-:Y:S01]  /*8e90*/  F2FP.F16.F32.PACK_AB R110, R13, R12 ;  /* 0x0000000c0d6e723e */ /* 0x000fe200000000ff */
[--C-:B------:R-:W-:Y:S02]  /*8ea0*/  HADD2.F32 R59, -RZ, R65.reuse.H0_H0 ;  /* 0x20000041ff3b7230 */ /* 0x100fe40000004100 */
[C---:B------:R-:W-:Y:S01]  /*8eb0*/  FMUL R17, R38.reuse, R21 ;  /* 0x0000001526117220 */ /* 0x040fe20000400000 */
[----:B------:R-:W-:Y:S01]  /*8ec0*/  F2FP.F16.F32.PACK_AB R111, R19, R14 ;  /* 0x0000000e136f723e */ /* 0x000fe200000000ff */
[C---:B------:R-:W-:Y:S01]  /*8ed0*/  FFMA R16, R41.reuse, R57, R16 ;  /* 0x0000003929107223 */ /* 0x040fe20000000010 */
[----:B------:R-:W-:Y:S02]  /*8ee0*/  HADD2.F32 R60, -RZ, R65.H1_H1 ;  /* 0x30000041ff3c7230 */ /* 0x000fe40000004100 */
[----:B------:R-:W-:Y:S01]  /*8ef0*/  FFMA R17, R41, R58, R17 ;  /* 0x0000003a29117223 */ /* 0x000fe20000000011 */
[C---:B------:R-:W-:Y:S01]  /*8f00*/  FMUL R18, R38.reuse, R22 ;  /* 0x0000001626127220 */ /* 0x040fe20000400000 */
[----:B------:R1:W-:Y:S01]  /*8f10*/  STSM.16.M88.4 [R96+0x6400], R108 ;  /* 0x0064006c60007844 */ /* 0x0003e20000000200 */
[--C-:B------:R-:W-:Y:S02]  /*8f20*/  HADD2.F32 R61, -RZ, R66.reuse.H0_H0 ;  /* 0x20000042ff3d7230 */ /* 0x100fe40000004100 */
[C---:B------:R-:W-:Y:S01]  /*8f30*/  FMUL R23, R38.reuse, R23 ;  /* 0x0000001726177220 */ /* 0x040fe20000400000 */
[----:B------:R-:W-:Y:S01]  /*8f40*/  F2FP.F16.F32.PACK_AB R112, R17, R16 ;  /* 0x000000101170723e */ /* 0x000fe200000000ff */
[C---:B------:R-:W-:Y:S01]  /*8f50*/  FFMA R18, R41.reuse, R59, R18 ;  /* 0x0000003b29127223 */ /* 0x040fe20000000012 */
[----:B------:R-:W-:Y:S02]  /*8f60*/  HADD2.F32 R62, -RZ, R66.H1_H1 ;  /* 0x30000042ff3e7230 */ /* 0x000fe40000004100 */
[----:B------:R-:W-:Y:S01]  /*8f70*/  FFMA R23, R41, R60, R23 ;  /* 0x0000003c29177223 */ /* 0x000fe20000000017 */
[C---:B------:R-:W-:Y:S01]  /*8f80*/  FMUL R20, R38.reuse, R24 ;  /* 0x0000001826147220 */ /* 0x040fe20000400000 */
[--C-:B------:R-:W-:Y:S02]  /*8f90*/  HADD2.F32 R63, -RZ, R67.reuse.H0_H0 ;  /* 0x20000043ff3f7230 */ /* 0x100fe40000004100 */
[C---:B------:R-:W-:Y:S01]  /*8fa0*/  FMUL R21, R38.reuse, R25 ;  /* 0x0000001926157220 */ /* 0x040fe20000400000 */
[----:B------:R-:W-:Y:S01]  /*8fb0*/  HADD2.F32 R64, -RZ, R67.H1_H1 ;  /* 0x30000043ff407230 */ /* 0x000fe20000004100 */
[----:B------:R-:W-:Y:S01]  /*8fc0*/  F2FP.F16.F32.PACK_AB R113, R23, R18 ;  /* 0x000000121771723e */ /* 0x000fe200000000ff */
[C---:B------:R-:W-:Y:S01]  /*8fd0*/  FFMA R20, R41.reuse, R61, R20 ;  /* 0x0000003d29147223 */ /* 0x040fe20000000014 */
        /* <DEDUP_REMOVED lines=8> */
[C---:B------:R-:W-:Y:S01]  /*9060*/  FFMA R22, R41.reuse, R63, R22 ;  /* 0x0000003f29167223 */ /* 0x040fe20000000016 */
[----:B------:R-:W-:Y:S02]  /*9070*/  HADD2.F32 R68, -RZ, R73.H1_H1 ;  /* 0x30000049ff447230 */ /* 0x000fe40000004100 */
[C---:B------:R-:W-:Y:S01]  /*9080*/  FMUL R26, R38.reuse, R30 ;  /* 0x0000001e261a7220 */ /* 0x040fe20000400000 */
[C---:B------:R-:W-:Y:S01]  /*9090*/  FFMA R27, R41.reuse, R64, R27 ;  /* 0x00000040291b7223 */ /* 0x040fe2000000001b */
        /* <DEDUP_REMOVED lines=34> */
[----:B------:R-:W-:Y:S02]  /*92c0*/  UIADD3 UR9, UPT, UPT, UR49, 0xc0, URZ ;  /* 0x000000c031097890 */ /* 0x000fe4000fffe0ff */
[----:B------:R-:W-:Y:S01]  /*92d0*/  UIADD3 UR8, UPT, UPT, UR44, 0x6400, URZ ;  /* 0x000064002c087890 */ /* 0x000fe2000fffe0ff */
[----:B------:R-:W-:Y:S01]  /*92e0*/  UMOV UR10, UR50 ;  /* 0x00000032000a7c82 */ /* 0x000fe20008000000 */
[----:B------:R-:W-:Y:S01]  /*92f0*/  UMOV UR11, UR36 ;  /* 0x00000024000b7c82 */ /* 0x000fe20008000000 */
[----:B--2---:R-:W-:Y:S04]  /*9300*/  UIADD3 UR4, UP0, UPT, UR6, 0x680, URZ ;  /* 0x0000068006047890 */ /* 0x004fe8000ff1e0ff */
[----:B------:R-:W-:Y:S09]  /*9310*/  UIADD3.X UR5, UPT, UPT, URZ, UR7, URZ, UP0, !UPT ;  /* 0x00000007ff057290 */ /* 0x000ff200087fe4ff */
[----:B------:R2:W-:Y:S01]  /*9320*/  UTMASTG.3D [UR8], [UR4] ;  /* 0x00000008040073b5 */ /* 0x0005e20008010000 */
[----:B------:R0:W-:Y:S01]  /*9330*/  UTMACMDFLUSH ;  /* 0x00000000000079b7 */ /* 0x0001e20000000000 */
[----:B--2---:R-:W-:Y:S04]  /*9340*/  DEPBAR.LE SB0, 0x1 ;  /* 0x000080400000791a */ /* 0x004fe80000000000 */
.L_x_130:
[----:B------:R-:W-:Y:S05]  /*9350*/  BSYNC.RECONVERGENT B0 ;  /* 0x0000000000007941 */ /* 0x000fea0003800200 */
.L_x_129:
[----:B------:R-:W-:Y:S01]  /*9360*/  BAR.SYNC.DEFER_BLOCKING 0x1, 0x80 ;  /* 0x0042000000007b1d */ /* 0x000fe20000010000 */
[----:B------:R-:W-:Y:S01]  /*9370*/  UISETP.NE.AND UP0, UPT, UR47, -0x4, UPT ;  /* 0xfffffffc2f00788c */ /* 0x000fe2000bf05270 */
[----:B------:R-:W-:Y:S08]  /*9380*/  IADD3 R0, PT, PT, R36, 0x1, RZ ;  /* 0x0000000124007810 */ /* 0x000ff00007ffe0ff */
[----:B------:R-:W-:Y:S05]  /*9390*/  BRA.U !UP0, `(.L_x_131) ;  /* 0x0000000108247547 */ /* 0x000fea000b800000 */
[----:B------:R-:W-:Y:S01]  /*93a0*/  ISETP.NE.AND P0, PT, R95, RZ, PT ;  /* 0x000000ff5f00720c */ /* 0x000fe20003f05270 */
[----:B------:R-:W-:Y:S01]  /*93b0*/  IMAD.U32 R2, RZ, RZ, UR46 ;  /* 0x0000002eff027e24 */ /* 0x000fe2000f8e00ff */
[----:B------:R-:W-:Y:S04]  /*93c0*/  UIADD3 UR4, UPT, UPT, UR46, 0x1, URZ ;  /* 0x000000012e047890 */ /* 0x000fe8000fffe0ff */
[----:B------:R-:W-:Y:S04]  /*93d0*/  UISETP.NE.AND UP0, UPT, UR4, 0x4, UPT ;  /* 0x000000040400788c */ /* 0x000fe8000bf05270 */
[----:B------:R-:W-:Y:S03]  /*93e0*/  USEL UR46, UR4, URZ, UP0 ;  /* 0x000000ff042e7287 */ /* 0x000fe60008000000 */
[----:B------:R-:W-:Y:S05]  /*93f0*/  @P0 LEA R2, R2, UR44, 0x3 ;  /* 0x0000002c02020c11 */ /* 0x000fea000f8e18ff */
[----:B------:R-:W-:Y:S05]  /*9400*/  @P0 VIADD R2, R2, 0x50 ;  /* 0x0000005002020836 */ /* 0x000fea0000000000 */
[----:B------:R-:W-:Y:S04]  /*9410*/  @P0 PRMT R2, R101, 0x654, R2 ;  /* 0x0000065465020816 */ /* 0x000fe80000000002 */
[----:B------:R2:W-:Y:S03]  /*9420*/  @P0 SYNCS.ARRIVE.TRANS64.RED.A1T0 RZ, [R2+URZ], RZ ;  /* 0x000000ff02ff09a7 */ /* 0x0005e600081004ff */
.L_x_131:
[----:B------:R-:W-:Y:S01]  /*9430*/  R2UR UR5, R83 ;  /* 0x00000000530572ca */ /* 0x000fe200000e0000 */
[----:B------:R-:W-:Y:S01]  /*9440*/  UISETP.NE.AND UP0, UPT, UR61, URZ, UPT ;  /* 0x000000ff3d00728c */ /* 0x000fe2000bf05270 */
[----:B------:R-:W-:Y:S01]  /*9450*/  R2UR UR4, R84 ;  /* 0x00000000540472ca */ /* 0x000fe200000e0000 */
[----:B------:R-:W-:Y:S01]  /*9460*/  UIADD3 UR47, UPT, UPT, UR47, 0x4, URZ ;  /* 0x000000042f2f7890 */ /* 0x000fe2000fffe0ff */
[----:B------:R-:W-:Y:S01]  /*9470*/  ISETP.NE.AND P0, PT, R88, 0x2, PT ;  /* 0x000000025800780c */ /* 0x000fe20003f05270 */
[----:B------:R-:W-:Y:S01]  /*9480*/  UMOV UR36, UR60 ;  /* 0x0000003c00247c82 */ /* 0x000fe20008000000 */
[----:B------:R-:W-:Y:S02]  /*9490*/  ISETP.NE.AND P1, PT, R0, 0x4, PT ;  /* 0x000000040000780c */ /* 0x000fe40003f25270 */
[----:B--2---:R-:W-:Y:S02]  /*94a0*/  SEL R2, RZ, 0x1, P0 ;  /* 0x00000001ff027807 */ /* 0x004fe40000000000 */
[----:B------:R-:W-:Y:S02]  /*94b0*/  SEL R3, RZ, 0x1, P1 ;  /* 0x00000001ff037807 */ /* 0x000fe40000800000 */
[----:B------:R-:W-:Y:S01]  /*94c0*/  LOP3.LUT R89, R89, R2, RZ, 0x3c, !PT ;  /* 0x0000000259597212 */ /* 0x000fe200078e3cff */
[----:B------:R-:W-:Y:S01]  /*94d0*/  UIADD3 UR20, UPT, UPT, UR37, UR5, URZ ;  /* 0x0000000525147290 */ /* 0x000fe2000fffe0ff */
[----:B------:R-:W-:Y:S01]  /*94e0*/  LOP3.LUT R90, R90, R3, RZ, 0x3c, !PT ;  /* 0x000000035a5a7212 */ /* 0x000fe200078e3cff */
[----:B------:R-:W-:Y:S01]  /*94f0*/  UIADD3 UR16, UPT, UPT, UR38, UR4, URZ ;  /* 0x0000000426107290 */ /* 0x000fe2000fffe0ff */
[----:B------:R-:W-:Y:S02]  /*9500*/  SEL R88, R88, RZ, P0 ;  /* 0x000000ff58587207 */ /* 0x000fe40000000000 */
[----:B------:R-:W-:Y:S01]  /*9510*/  SEL R36, R0, RZ, P1 ;  /* 0x000000ff00247207 */ /* 0x000fe20000800000 */
[----:B------:R-:W-:Y:S08]  /*9520*/  BRA.U UP0, `(.L_x_132) ;  /* 0xffffffbd009c7547 */ /* 0x000ff0000b83ffff */
[----:B------:R-:W-:-:S13]  /*9530*/  R2UR UR4, R85 ;  /* 0x00000000550472ca */ /* 0x000fda00000e0000 */
[----:B------:R-:W-:-:S09]  /*9540*/  UISETP.NE.AND UP0, UPT, UR4, URZ, UPT ;  /* 0x000000ff0400728c */ /* 0x000fd2000bf05270 */
[----:B------:R-:W-:Y:S05]  /*9550*/  BRA.U !UP0, `(.L_x_133) ;  /* 0x0000000108487547 */ /* 0x000fea000b800000 */
[----:B------:R-:W2:Y:S02]  /*9560*/  LDCU.64 UR4, c[0x0][0x890] ;  /* 0x00011200ff0477ac */ /* 0x000ea40008000a00 */
[----:B--2---:R-:W-:-:S04]  /*9570*/  UISETP.NE.U32.AND UP0, UPT, UR4, URZ, UPT ;  /* 0x000000ff0400728c */ /* 0x004fc8000bf05070 */
[----:B------:R-:W-:-:S09]  /*9580*/  UISETP.NE.AND.EX UP0, UPT, UR5, URZ, UPT, UP0 ;  /* 0x000000ff0500728c */ /* 0x000fd2000bf05300 */
[----:B------:R-:W-:Y:S05]  /*9590*/  BRA.U UP0, `(.L_x_134) ;  /* 0x00000001000c7547 */ /* 0x000fea000b800000 */
[----:B------:R-:W-:-:S13]  /*95a0*/  FSETP.NEU.AND P0, PT, R41, RZ, PT ;  /* 0x000000ff2900720b */ /* 0x000fda0003f0d000 */
[----:B------:R-:W-:Y:S05]  /*95b0*/  @!P0 EXIT ;  /* 0x000000000000894d */ /* 0x000fea0003800000 */
[----:B------:R-:W-:Y:S05]  /*95c0*/  BRA `(.L_x_133) ;  /* 0x00000000002c7947 */ /* 0x000fea0003800000 */
.L_x_134:
[----:B------:R-:W-:Y:S01]  /*95d0*/  ISETP.NE.AND P0, PT, R87, RZ, PT ;  /* 0x000000ff5700720c */ /* 0x000fe20003f05270 */
[----:B------:R-:W-:-:S12]  /*95e0*/  BSSY.RECONVERGENT B0, `(.L_x_133) ;  /* 0x0000009000007945 */ /* 0x000fd80003800200 */
[----:B------:R-:W-:Y:S05]  /*95f0*/  @P0 BRA `(.L_x_135) ;  /* 0x0000000000140947 */ /* 0x000fea0003800000 */
[----:B------:R-:W2:Y:S02]  /*9600*/  LDCU.64 UR4, c[0x0][0x888] ;  /* 0x00011100ff0477ac */ /* 0x000ea40008000a00 */
[----:B--2---:R-:W-:-:S04]  /*9610*/  ISETP.NE.U32.AND P0, PT, RZ, UR4, PT ;  /* 0x00000004ff007c0c */ /* 0x004fc8000bf05070 */
[----:B------:R-:W-:-:S13]  /*9620*/  ISETP.NE.AND.EX P0, PT, RZ, UR5, PT, P0 ;  /* 0x00000005ff007c0c */ /* 0x000fda000bf05300 */
[----:B------:R-:W-:Y:S05]  /*9630*/  @!P0 EXIT ;  /* 0x000000000000894d */ /* 0x000fea0003800000 */
[----:B------:R-:W-:Y:S05]  /*9640*/  BRA `(.L_x_136) ;  /* 0x0000000000087947 */ /* 0x000fea0003800000 */
.L_x_135:
[----:B------:R-:W-:-:S13]  /*9650*/  FSETP.NEU.AND P0, PT, R41, RZ, PT ;  /* 0x000000ff2900720b */ /* 0x000fda0003f0d000 */
[----:B------:R-:W-:Y:S05]  /*9660*/  @!P0 EXIT ;  /* 0x000000000000894d */ /* 0x000fea0003800000 */
.L_x_136:
[----:B------:R-:W-:Y:S05]  /*9670*/  BSYNC.RECONVERGENT B0 ;  /* 0x0000000000007941 */ /* 0x000fea0003800200 */
.L_x_133:
[----:B------:R-:W2:Y:S01]  /*9680*/  S2UR UR5, SR_CgaCtaId ;  /* 0x00000000000579c3 */ /* 0x000ea20000008800 */
[----:B------:R-:W-:Y:S01]  /*9690*/  ULEA UR4, UR46, UR44, 0x3 ;  /* 0x0000002c2e047291 */ /* 0x000fe2000f8e18ff */
[----:B------:R-:W-:-:S04]  /*96a0*/  DEPBAR.LE SB0, 0x0 ;  /* 0x000080000000791a */ /* 0x000fc80000000000 */
[----:B------:R-:W-:-:S04]  /*96b0*/  UIADD3 UR4, UPT, UPT, UR4, 0x50, URZ ;  /* 0x0000005004047890 */ /* 0x000fc8000fffe0ff */
[----:B--2---:R-:W-:-:S09]  /*96c0*/  UPRMT UR4, UR5, 0x654, UR4 ;  /* 0x0000065405047896 */ /* 0x004fd20008000004 */
[----:B------:R-:W-:Y:S01]  /*96d0*/  SYNCS.ARRIVE.TRANS64.RED.A1T0 RZ, [UR4], RZ ;  /* 0x000000ffffff79a7 */ /* 0x000fe20008100404 */
[----:B------:R-:W-:Y:S05]  /*96e0*/  EXIT ;  /* 0x000000000000794d */ /* 0x000fea0003800000 */
.L_x_24:
[----:B-1----:R1:W3:Y:S02]  /*96f0*/  SYNCS.PHASECHK.TRANS64.TRYWAIT P0, [R0+URZ+0xf0], R3 ;  /* 0x0000f003000075a7 */ /* 0x0022e400080011ff */
[----:B---3--:R-:W-:Y:S05]  /*9700*/  @!P0 NANOSLEEP.SYNCS 0x989680 ;  /* 0x009896800000895d */ /* 0x008fea0003900000 */
[----:B------:R-:W3:Y:S02]  /*9710*/  @!P0 SYNCS.PHASECHK.TRANS64 P0, [R0+URZ+0xf0], R3 ;  /* 0x0000f003000085a7 */ /* 0x000ee400080010ff */
[----:B---3--:R-:W-:Y:S05]  /*9720*/  @!P0 BRA `(.L_x_24) ;  /* 0xfffffffc00f08947 */ /* 0x008fea000383ffff */
[----:B------:R-:W-:Y:S05]  /*9730*/  BRA `(.L_x_137) ;  /* 0xffffff8000c07947 */ /* 0x000fea000383ffff */
.L_x_27:
[----:B-1----:R-:W-:-:S07]  /*9740*/  MOV R0, UR33 ;  /* 0x0000002100007c02 */ /* 0x002fce0008000f00 */
.L_x_138:
[----:B-1----:R1:W3:Y:S02]  /*9750*/  SYNCS.PHASECHK.TRANS64.TRYWAIT P0, [R0+URZ+0x18], R3 ;  /* 0x00001803000075a7 */ /* 0x0022e400080011ff */
[----:B---3--:R-:W-:Y:S05]  /*9760*/  @!P0 NANOSLEEP.SYNCS 0x989680 ;  /* 0x009896800000895d */ /* 0x008fea0003900000 */
[----:B------:R-:W3:Y:S02]  /*9770*/  @!P0 SYNCS.PHASECHK.TRANS64 P0, [R0+URZ+0x18], R3 ;  /* 0x00001803000085a7 */ /* 0x000ee400080010ff */
[----:B---3--:R-:W-:Y:S05]  /*9780*/  @!P0 BRA `(.L_x_138) ;  /* 0xfffffffc00f08947 */ /* 0x008fea000383ffff */
[----:B------:R-:W-:Y:S05]  /*9790*/  BRA `(.L_x_26) ;  /* 0xffffff8400047947 */ /* 0x000fea000383ffff */
.L_x_34:
[----:B-1----:R-:W-:-:S07]  /*97a0*/  MOV R0, UR17 ;  /* 0x0000001100007c02 */ /* 0x002fce0008000f00 */
.L_x_139:
[----:B-1----:R1:W3:Y:S02]  /*97b0*/  SYNCS.PHASECHK.TRANS64.TRYWAIT P0, [R0+URZ+0x18], R3 ;  /* 0x00001803000075a7 */ /* 0x0022e400080011ff */
[----:B---3--:R-:W-:Y:S05]  /*97c0*/  @!P0 NANOSLEEP.SYNCS 0x989680 ;  /* 0x009896800000895d */ /* 0x008fea0003900000 */
[----:B------:R-:W3:Y:S02]  /*97d0*/  @!P0 SYNCS.PHASECHK.TRANS64 P0, [R0+URZ+0x18], R3 ;  /* 0x00001803000085a7 */ /* 0x000ee400080010ff */
[----:B---3--:R-:W-:Y:S05]  /*97e0*/  @!P0 BRA `(.L_x_139) ;  /* 0xfffffffc00f08947 */ /* 0x008fea000383ffff */
[----:B------:R-:W-:Y:S05]  /*97f0*/  BRA `(.L_x_33) ;  /* 0xffffff8400cc7947 */ /* 0x000fea000383ffff */
.L_x_39:
[----:B-1----:R1:W3:Y:S02]  /*9800*/  SYNCS.PHASECHK.TRANS64.TRYWAIT P0, [R3+URZ+0x80], R0 ;  /* 0x00008000030075a7 */ /* 0x0022e400080011ff */
[----:B---3--:R-:W-:Y:S05]  /*9810*/  @!P0 NANOSLEEP.SYNCS 0x989680 ;  /* 0x009896800000895d */ /* 0x008fea0003900000 */
[----:B------:R-:W3:Y:S02]  /*9820*/  @!P0 SYNCS.PHASECHK.TRANS64 P0, [R3+URZ+0x80], R0 ;  /* 0x00008000030085a7 */ /* 0x000ee400080010ff */
[----:B---3--:R-:W-:Y:S05]  /*9830*/  @!P0 BRA `(.L_x_39) ;  /* 0xfffffffc00f08947 */ /* 0x008fea000383ffff */
[----:B------:R-:W-:Y:S05]  /*9840*/  BRA `(.L_x_140) ;  /* 0xffffff88006c7947 */ /* 0x000fea000383ffff */
.L_x_43:
[----:B-1----:R-:W-:-:S07]  /*9850*/  MOV R0, UR4 ;  /* 0x0000000400007c02 */ /* 0x002fce0008000f00 */
.L_x_141:
[----:B-1----:R1:W3:Y:S02]  /*9860*/  SYNCS.PHASECHK.TRANS64.TRYWAIT P0, [R0+URZ], R3 ;  /* 0x00000003000075a7 */ /* 0x0022e400080011ff */
[----:B---3--:R-:W-:Y:S05]  /*9870*/  @!P0 NANOSLEEP.SYNCS 0x989680 ;  /* 0x009896800000895d */ /* 0x008fea0003900000 */
[----:B------:R-:W3:Y:S02]  /*9880*/  @!P0 SYNCS.PHASECHK.TRANS64 P0, [R0+URZ], R3 ;  /* 0x00000003000085a7 */ /* 0x000ee400080010ff */
[----:B---3--:R-:W-:Y:S05]  /*9890*/  @!P0 BRA `(.L_x_141) ;  /* 0xfffffffc00f08947 */ /* 0x008fea000383ffff */
[----:B------:R-:W-:Y:S05]  /*98a0*/  BRA `(.L_x_142) ;  /* 0xffffff9000187947 */ /* 0x000fea000383ffff */
.L_x_44:
[----:B------:R-:W-:-:S07]  /*98b0*/  MOV R0, UR5 ;  /* 0x0000000500007c02 */ /* 0x000fce0008000f00 */
.L_x_143:
[----:B-1----:R1:W3:Y:S02]  /*98c0*/  SYNCS.PHASECHK.TRANS64.TRYWAIT P0, [R0+URZ], R3 ;  /* 0x00000003000075a7 */ /* 0x0022e400080011ff */
[----:B---3--:R-:W-:Y:S05]  /*98d0*/  @!P0 NANOSLEEP.SYNCS 0x989680 ;  /* 0x009896800000895d */ /* 0x008fea0003900000 */
[----:B------:R-:W3:Y:S02]  /*98e0*/  @!P0 SYNCS.PHASECHK.TRANS64 P0, [R0+URZ], R3 ;  /* 0x00000003000085a7 */ /* 0x000ee400080010ff */
[----:B---3--:R-:W-:Y:S05]  /*98f0*/  @!P0 BRA `(.L_x_143) ;  /* 0xfffffffc00f08947 */ /* 0x008fea000383ffff */
[----:B------:R-:W-:Y:S05]  /*9900*/  BRA `(.L_x_144) ;  /* 0xffffff9000247947 */ /* 0x000fea000383ffff */
.L_x_47:
[----:B--2---:R2:W3:Y:S02]  /*9910*/  SYNCS.PHASECHK.TRANS64.TRYWAIT P0, [R2+URZ+0xe0], R5 ;  /* 0x0000e005020075a7 */ /* 0x0044e400080011ff */
[----:B---3--:R-:W-:Y:S05]  /*9920*/  @!P0 NANOSLEEP.SYNCS 0x989680 ;  /* 0x009896800000895d */ /* 0x008fea0003900000 */
[----:B------:R-:W3:Y:S02]  /*9930*/  @!P0 SYNCS.PHASECHK.TRANS64 P0, [R2+URZ+0xe0], R5 ;  /* 0x0000e005020085a7 */ /* 0x000ee400080010ff */
[----:B---3--:R-:W-:Y:S05]  /*9940*/  @!P0 BRA `(.L_x_47) ;  /* 0xfffffffc00f08947 */ /* 0x008fea000383ffff */
[----:B------:R-:W-:Y:S05]  /*9950*/  BRA `(.L_x_145) ;  /* 0xffffff9000887947 */ /* 0x000fea000383ffff */
.L_x_48:
[----:B------:R-:W-:-:S07]  /*9960*/  MOV R2, UR4 ;  /* 0x0000000400027c02 */ /* 0x000fce0008000f00 */
.L_x_146:
[----:B--2---:R2:W3:Y:S02]  /*9970*/  SYNCS.PHASECHK.TRANS64.TRYWAIT P0, [R2+URZ+0x90], R5 ;  /* 0x00009005020075a7 */ /* 0x0044e400080011ff */
[----:B---3--:R-:W-:Y:S05]  /*9980*/  @!P0 NANOSLEEP.SYNCS 0x989680 ;  /* 0x009896800000895d */ /* 0x008fea0003900000 */
[----:B------:R-:W3:Y:S02]  /*9990*/  @!P0 SYNCS.PHASECHK.TRANS64 P0, [R2+URZ+0x90], R5 ;  /* 0x00009005020085a7 */ /* 0x000ee400080010ff */
[----:B---3--:R-:W-:Y:S05]  /*99a0*/  @!P0 BRA `(.L_x_146) ;  /* 0xfffffffc00f08947 */ /* 0x008fea000383ffff */
[----:B------:R-:W-:Y:S05]  /*99b0*/  BRA `(.L_x_147) ;  /* 0xffffff9000987947 */ /* 0x000fea000383ffff */
.L_x_49:
[----:B--2---:R2:W3:Y:S02]  /*99c0*/  SYNCS.PHASECHK.TRANS64.TRYWAIT P1, [R2+URZ+0x80], R5 ;  /* 0x00008005020075a7 */ /* 0x0044e400080211ff */
[----:B---3--:R-:W-:Y:S05]  /*99d0*/  @!P1 NANOSLEEP.SYNCS 0x989680 ;  /* 0x009896800000995d */ /* 0x008fea0003900000 */
[----:B------:R-:W3:Y:S02]  /*99e0*/  @!P1 SYNCS.PHASECHK.TRANS64 P1, [R2+URZ+0x80], R5 ;  /* 0x00008005020095a7 */ /* 0x000ee400080210ff */
[----:B---3--:R-:W-:Y:S05]  /*99f0*/  @!P1 BRA `(.L_x_49) ;  /* 0xfffffffc00f09947 */ /* 0x008fea000383ffff */
[----:B------:R-:W-:Y:S05]  /*9a00*/  BRA `(.L_x_148) ;  /* 0xffffff9000c87947 */ /* 0x000fea000383ffff */
.L_x_52:
[----:B------:R-:W-:-:S07]  /*9a10*/  MOV R0, UR4 ;  /* 0x0000000400007c02 */ /* 0x000fce0008000f00 */
.L_x_149:
[----:B--2---:R2:W3:Y:S02]  /*9a20*/  SYNCS.PHASECHK.TRANS64.TRYWAIT P0, [R0+URZ+0x90], R3 ;  /* 0x00009003000075a7 */ /* 0x0044e400080011ff */
[----:B---3--:R-:W-:Y:S05]  /*9a30*/  @!P0 NANOSLEEP.SYNCS 0x989680 ;  /* 0x009896800000895d */ /* 0x008fea0003900000 */
[----:B------:R-:W3:Y:S02]  /*9a40*/  @!P0 SYNCS.PHASECHK.TRANS64 P0, [R0+URZ+0x90], R3 ;  /* 0x00009003000085a7 */ /* 0x000ee400080010ff */
[----:B---3--:R-:W-:Y:S05]  /*9a50*/  @!P0 BRA `(.L_x_149) ;  /* 0xfffffffc00f08947 */ /* 0x008fea000383ffff */
[----:B------:R-:W-:Y:S05]  /*9a60*/  BRA `(.L_x_51) ;  /* 0xffffff94001c7947 */ /* 0x000fea000383ffff */
.L_x_59:
[----:B-1----:R1:W2:Y:S02]  /*9a70*/  SYNCS.PHASECHK.TRANS64.TRYWAIT P1, [R0+URZ+0x80], R5 ;  /* 0x00008005000075a7 */ /* 0x0022a400080211ff */
[----:B--2---:R-:W-:Y:S05]  /*9a80*/  @!P1 NANOSLEEP.SYNCS 0x989680 ;  /* 0x009896800000995d */ /* 0x004fea0003900000 */
[----:B------:R-:W2:Y:S02]  /*9a90*/  @!P1 SYNCS.PHASECHK.TRANS64 P1, [R0+URZ+0x80], R5 ;  /* 0x00008005000095a7 */ /* 0x000ea400080210ff */
[----:B--2---:R-:W-:Y:S05]  /*9aa0*/  @!P1 BRA `(.L_x_59) ;  /* 0xfffffffc00f09947 */ /* 0x004fea000383ffff */
[----:B------:R-:W-:Y:S05]  /*9ab0*/  BRA `(.L_x_150) ;  /* 0xffffff9800947947 */ /* 0x000fea000383ffff */
.L_x_60:
[----:B------:R-:W-:-:S07]  /*9ac0*/  MOV R3, UR31 ;  /* 0x0000001f00037c02 */ /* 0x000fce0008000f00 */
.L_x_151:
[----:B-1----:R1:W2:Y:S02]  /*9ad0*/  SYNCS.PHASECHK.TRANS64.TRYWAIT P0, [R3+URZ+0xc0], R0 ;  /* 0x0000c000030075a7 */ /* 0x0022a400080011ff */
[----:B--2---:R-:W-:Y:S05]  /*9ae0*/  @!P0 NANOSLEEP.SYNCS 0x989680 ;  /* 0x009896800000895d */ /* 0x004fea0003900000 */
[----:B------:R-:W2:Y:S02]  /*9af0*/  @!P0 SYNCS.PHASECHK.TRANS64 P0, [R3+URZ+0xc0], R0 ;  /* 0x0000c000030085a7 */ /* 0x000ea400080010ff */
[----:B--2---:R-:W-:Y:S05]  /*9b00*/  @!P0 BRA `(.L_x_151) ;  /* 0xfffffffc00f08947 */ /* 0x004fea000383ffff */
[----:B------:R-:W-:Y:S05]  /*9b10*/  BRA `(.L_x_152) ;  /* 0xffffff9800e47947 */ /* 0x000fea000383ffff */
.L_x_63:
[----:B------:R-:W-:Y:S07]  /*9b20*/  MOV R0, UR5 ;  /* 0x0000000500007c02 */ /* 0x000fee0008000f00 */
.L_x_153:
[----:B-1----:R1:W2:Y:S02]  /*9b30*/  SYNCS.PHASECHK.TRANS64.TRYWAIT P0, [R0+URZ], R3 ;  /* 0x00000003000075a7 */ /* 0x0022a400080011ff */
[----:B--2---:R-:W-:Y:S05]  /*9b40*/  @!P0 NANOSLEEP.SYNCS 0x989680 ;  /* 0x009896800000895d */ /* 0x004fea0003900000 */
[----:B------:R-:W2:Y:S02]  /*9b50*/  @!P0 SYNCS.PHASECHK.TRANS64 P0, [R0+URZ], R3 ;  /* 0x00000003000085a7 */ /* 0x000ea400080010ff */
[----:B--2---:R-:W-:Y:S05]  /*9b60*/  @!P0 BRA `(.L_x_153) ;  /* 0xfffffffc00f08947 */ /* 0x004fea000383ffff */
[----:B------:R-:W-:Y:S05]  /*9b70*/  BRA `(.L_x_62) ;  /* 0xffffff9c00007947 */ /* 0x000fea000383ffff */
.L_x_66:
[----:B------:R-:W-:-:S07]  /*9b80*/  MOV R0, UR4 ;  /* 0x0000000400007c02 */ /* 0x000fce0008000f00 */
.L_x_154:
[----:B--2---:R2:W4:Y:S02]  /*9b90*/  SYNCS.PHASECHK.TRANS64.TRYWAIT P0, [R0+URZ], R3 ;  /* 0x00000003000075a7 */ /* 0x00452400080011ff */
[----:B----4-:R-:W-:Y:S05]  /*9ba0*/  @!P0 NANOSLEEP.SYNCS 0x989680 ;  /* 0x009896800000895d */ /* 0x010fea0003900000 */
[----:B------:R-:W4:Y:S02]  /*9bb0*/  @!P0 SYNCS.PHASECHK.TRANS64 P0, [R0+URZ], R3 ;  /* 0x00000003000085a7 */ /* 0x000f2400080010ff */
[----:B----4-:R-:W-:Y:S05]  /*9bc0*/  @!P0 BRA `(.L_x_154) ;  /* 0xfffffffc00f08947 */ /* 0x010fea000383ffff */
[----:B------:R-:W-:Y:S05]  /*9bd0*/  BRA `(.L_x_155) ;  /* 0xffffff9c00dc7947 */ /* 0x000fea000383ffff */
.L_x_67:
[----:B------:R-:W-:-:S07]  /*9be0*/  MOV R0, UR5 ;  /* 0x0000000500007c02 */ /* 0x000fce0008000f00 */
.L_x_156:
[----:B-1----:R1:W2:Y:S02]  /*9bf0*/  SYNCS.PHASECHK.TRANS64.TRYWAIT P0, [R0+URZ], R3 ;  /* 0x00000003000075a7 */ /* 0x0022a400080011ff */
[----:B--2---:R-:W-:Y:S05]  /*9c00*/  @!P0 NANOSLEEP.SYNCS 0x989680 ;  /* 0x009896800000895d */ /* 0x004fea0003900000 */
[----:B------:R-:W2:Y:S02]  /*9c10*/  @!P0 SYNCS.PHASECHK.TRANS64 P0, [R0+URZ], R3 ;  /* 0x00000003000085a7 */ /* 0x000ea400080010ff */
[----:B--2---:R-:W-:Y:S05]  /*9c20*/  @!P0 BRA `(.L_x_156) ;  /* 0xfffffffc00f08947 */ /* 0x004fea000383ffff */
[----:B------:R-:W-:Y:S05]  /*9c30*/  BRA `(.L_x_157) ;  /* 0xffffff9c00e87947 */ /* 0x000fea000383ffff */
.L_x_68:
[----:B------:R-:W-:-:S07]  /*9c40*/  MOV R0, UR5 ;  /* 0x0000000500007c02 */ /* 0x000fce0008000f00 */
.L_x_158:
[----:B-1----:R1:W2:Y:S02]  /*9c50*/  SYNCS.PHASECHK.TRANS64.TRYWAIT P0, [R0+URZ], R3 ;  /* 0x00000003000075a7 */ /* 0x0022a400080011ff */
[----:B--2---:R-:W-:Y:S05]  /*9c60*/  @!P0 NANOSLEEP.SYNCS 0x989680 ;  /* 0x009896800000895d */ /* 0x004fea0003900000 */
[----:B------:R-:W2:Y:S02]  /*9c70*/  @!P0 SYNCS.PHASECHK.TRANS64 P0, [R0+URZ], R3 ;  /* 0x00000003000085a7 */ /* 0x000ea400080010ff */
[----:B--2---:R-:W-:Y:S05]  /*9c80*/  @!P0 BRA `(.L_x_158) ;  /* 0xfffffffc00f08947 */ /* 0x004fea000383ffff */
[----:B------:R-:W-:Y:S05]  /*9c90*/  BRA `(.L_x_159) ;  /* 0xffffff9c00f47947 */ /* 0x000fea000383ffff */
.L_x_69:
[----:B------:R-:W-:-:S07]  /*9ca0*/  MOV R0, UR4 ;  /* 0x0000000400007c02 */ /* 0x000fce0008000f00 */
.L_x_160:
[----:B-1----:R1:W2:Y:S02]  /*9cb0*/  SYNCS.PHASECHK.TRANS64.TRYWAIT P0, [R0+URZ], R3 ;  /* 0x00000003000075a7 */ /* 0x0022a400080011ff */
[----:B--2---:R-:W-:Y:S05]  /*9cc0*/  @!P0 NANOSLEEP.SYNCS 0x989680 ;  /* 0x009896800000895d */ /* 0x004fea0003900000 */
[----:B------:R-:W2:Y:S02]  /*9cd0*/  @!P0 SYNCS.PHASECHK.TRANS64 P0, [R0+URZ], R3 ;  /* 0x00000003000085a7 */ /* 0x000ea400080010ff */
[----:B--2---:R-:W-:Y:S05]  /*9ce0*/  @!P0 BRA `(.L_x_160) ;  /* 0xfffffffc00f08947 */ /* 0x004fea000383ffff */
[----:B------:R-:W-:Y:S05]  /*9cf0*/  BRA `(.L_x_161) ;  /* 0xffffffa000007947 */ /* 0x000fea000383ffff */
.L_x_74:
[----:B--2---:R2:W3:Y:S02]  /*9d00*/  SYNCS.PHASECHK.TRANS64.TRYWAIT P0, [R12+URZ+0x80], R9 ;  /* 0x000080090c0075a7 */ /* 0x0044e400080011ff */
[----:B---3--:R-:W-:Y:S05]  /*9d10*/  @!P0 NANOSLEEP.SYNCS 0x989680 ;  /* 0x009896800000895d */ /* 0x008fea0003900000 */
[----:B------:R-:W3:Y:S02]  /*9d20*/  @!P0 SYNCS.PHASECHK.TRANS64 P0, [R12+URZ+0x80], R9 ;  /* 0x000080090c0085a7 */ /* 0x000ee400080010ff */
[----:B---3--:R-:W-:Y:S05]  /*9d30*/  @!P0 BRA `(.L_x_74) ;  /* 0xfffffffc00f08947 */ /* 0x008fea000383ffff */
[----:B------:R-:W-:Y:S05]  /*9d40*/  BRA `(.L_x_162) ;  /* 0xffffffa400307947 */ /* 0x000fea000383ffff */
.L_x_77:
[----:B------:R-:W-:Y:S07]  /*9d50*/  MOV R0, UR21 ;  /* 0x0000001500007c02 */ /* 0x000fee0008000f00 */
.L_x_163:
[----:B--2---:R2:W3:Y:S02]  /*9d60*/  SYNCS.PHASECHK.TRANS64.TRYWAIT P2, [R0+URZ+0x78], R11 ;  /* 0x0000780b000075a7 */ /* 0x0044e400080411ff */
[----:B---3--:R-:W-:Y:S05]  /*9d70*/  @!P2 NANOSLEEP.SYNCS 0x989680 ;  /* 0x009896800000a95d */ /* 0x008fea0003900000 */
[----:B------:R-:W3:Y:S02]  /*9d80*/  @!P2 SYNCS.PHASECHK.TRANS64 P2, [R0+URZ+0x78], R11 ;  /* 0x0000780b0000a5a7 */ /* 0x000ee400080410ff */
[----:B---3--:R-:W-:Y:S05]  /*9d90*/  @!P2 BRA `(.L_x_163) ;  /* 0xfffffffc00f0a947 */ /* 0x008fea000383ffff */
[----:B------:R-:W-:Y:S05]  /*9da0*/  BRA `(.L_x_76) ;  /* 0xffffffa800987947 */ /* 0x000fea000383ffff */
.L_x_80:
[----:B--2---:R-:W-:Y:S07]  /*9db0*/  MOV R0, UR21 ;  /* 0x0000001500007c02 */ /* 0x004fee0008000f00 */
.L_x_164:
[----:B--2---:R2:W3:Y:S02]  /*9dc0*/  SYNCS.PHASECHK.TRANS64.TRYWAIT P0, [R0+URZ+0x50], R9 ;  /* 0x00005009000075a7 */ /* 0x0044e400080011ff */
[----:B---3--:R-:W-:Y:S05]  /*9dd0*/  @!P0 NANOSLEEP.SYNCS 0x989680 ;  /* 0x009896800000895d */ /* 0x008fea0003900000 */
[----:B------:R-:W3:Y:S02]  /*9de0*/  @!P0 SYNCS.PHASECHK.TRANS64 P0, [R0+URZ+0x50], R9 ;  /* 0x00005009000085a7 */ /* 0x000ee400080010ff */
[----:B---3--:R-:W-:Y:S05]  /*9df0*/  @!P0 BRA `(.L_x_164) ;  /* 0xfffffffc00f08947 */ /* 0x008fea000383ffff */
[----:B------:R-:W-:Y:S05]  /*9e00*/  BRA `(.L_x_165) ;  /* 0xffffffa800f47947 */ /* 0x000fea000383ffff */
.L_x_81:
[----:B------:R-:W-:Y:S07]  /*9e10*/  MOV R0, UR21 ;  /* 0x0000001500007c02 */ /* 0x000fee0008000f00 */
.L_x_166:
[----:B--2---:R2:W3:Y:S02]  /*9e20*/  SYNCS.PHASECHK.TRANS64.TRYWAIT P0, [R0+URZ+0x58], R9 ;  /* 0x00005809000075a7 */ /* 0x0044e400080011ff */
[----:B---3--:R-:W-:Y:S05]  /*9e30*/  @!P0 NANOSLEEP.SYNCS 0x989680 ;  /* 0x009896800000895d */ /* 0x008fea0003900000 */
[----:B------:R-:W3:Y:S02]  /*9e40*/  @!P0 SYNCS.PHASECHK.TRANS64 P0, [R0+URZ+0x58], R9 ;  /* 0x00005809000085a7 */ /* 0x000ee400080010ff */
[----:B---3--:R-:W-:Y:S05]  /*9e50*/  @!P0 BRA `(.L_x_166) ;  /* 0xfffffffc00f08947 */ /* 0x008fea000383ffff */
[----:B------:R-:W-:Y:S05]  /*9e60*/  BRA `(.L_x_167) ;  /* 0xffffffac002c7947 */ /* 0x000fea000383ffff */
.L_x_82:
[----:B------:R-:W-:Y:S07]  /*9e70*/  MOV R0, UR21 ;  /* 0x0000001500007c02 */ /* 0x000fee0008000f00 */
.L_x_168:
[----:B--2---:R2:W3:Y:S02]  /*9e80*/  SYNCS.PHASECHK.TRANS64.TRYWAIT P0, [R0+URZ+0x60], R9 ;  /* 0x00006009000075a7 */ /* 0x0044e400080011ff */
[----:B---3--:R-:W-:Y:S05]  /*9e90*/  @!P0 NANOSLEEP.SYNCS 0x989680 ;  /* 0x009896800000895d */ /* 0x008fea0003900000 */
[----:B------:R-:W3:Y:S02]  /*9ea0*/  @!P0 SYNCS.PHASECHK.TRANS64 P0, [R0+URZ+0x60], R9 ;  /* 0x00006009000085a7 */ /* 0x000ee400080010ff */
[----:B---3--:R-:W-:Y:S05]  /*9eb0*/  @!P0 BRA `(.L_x_168) ;  /* 0xfffffffc00f08947 */ /* 0x008fea000383ffff */
[----:B------:R-:W-:Y:S05]  /*9ec0*/  BRA `(.L_x_169) ;  /* 0xffffffac00707947 */ /* 0x000fea000383ffff */
.L_x_83:
[----:B------:R-:W-:Y:S07]  /*9ed0*/  MOV R0, UR21 ;  /* 0x0000001500007c02 */ /* 0x000fee0008000f00 */
.L_x_170:
[----:B--2---:R2:W3:Y:S02]  /*9ee0*/  SYNCS.PHASECHK.TRANS64.TRYWAIT P0, [R0+URZ+0x68], R9 ;  /* 0x00006809000075a7 */ /* 0x0044e400080011ff */
[----:B---3--:R-:W-:Y:S05]  /*9ef0*/  @!P0 NANOSLEEP.SYNCS 0x989680 ;  /* 0x009896800000895d */ /* 0x008fea0003900000 */
[----:B------:R-:W3:Y:S02]  /*9f00*/  @!P0 SYNCS.PHASECHK.TRANS64 P0, [R0+URZ+0x68], R9 ;  /* 0x00006809000085a7 */ /* 0x000ee400080010ff */
[----:B---3--:R-:W-:Y:S05]  /*9f10*/  @!P0 BRA `(.L_x_170) ;  /* 0xfffffffc00f08947 */ /* 0x008fea000383ffff */
[----:B------:R-:W-:Y:S05]  /*9f20*/  BRA `(.L_x_171) ;  /* 0xffffffac00b07947 */ /* 0x000fea000383ffff */
.L_x_85:
[----:B------:R-:W-:-:S07]  /*9f30*/  MOV R0, UR21 ;  /* 0x0000001500007c02 */ /* 0x000fce0008000f00 */
.L_x_172:
[----:B---3--:R3:W4:Y:S02]  /*9f40*/  SYNCS.PHASECHK.TRANS64.TRYWAIT P0, [R0+URZ+0x50], R3 ;  /* 0x00005003000075a7 */ /* 0x00872400080011ff */
[----:B----4-:R-:W-:Y:S05]  /*9f50*/  @!P0 NANOSLEEP.SYNCS 0x989680 ;  /* 0x009896800000895d */ /* 0x010fea0003900000 */
[----:B------:R-:W4:Y:S02]  /*9f60*/  @!P0 SYNCS.PHASECHK.TRANS64 P0, [R0+URZ+0x50], R3 ;  /* 0x00005003000085a7 */ /* 0x000f2400080010ff */
[----:B----4-:R-:W-:Y:S05]  /*9f70*/  @!P0 BRA `(.L_x_172) ;  /* 0xfffffffc00f08947 */ /* 0x010fea000383ffff */
[----:B------:R-:W-:Y:S05]  /*9f80*/  BRA `(.L_x_173) ;  /* 0xffffffb000287947 */ /* 0x000fea000383ffff */
.L_x_86:
[----:B---3--:R-:W-:-:S07]  /*9f90*/  MOV R0, UR21 ;  /* 0x0000001500007c02 */ /* 0x008fce0008000f00 */
.L_x_174:
[----:B---3--:R3:W4:Y:S02]  /*9fa0*/  SYNCS.PHASECHK.TRANS64.TRYWAIT P0, [R0+URZ+0x58], R3 ;  /* 0x00005803000075a7 */ /* 0x00872400080011ff */
[----:B----4-:R-:W-:Y:S05]  /*9fb0*/  @!P0 NANOSLEEP.SYNCS 0x989680 ;  /* 0x009896800000895d */ /* 0x010fea0003900000 */
[----:B------:R-:W4:Y:S02]  /*9fc0*/  @!P0 SYNCS.PHASECHK.TRANS64 P0, [R0+URZ+0x58], R3 ;  /* 0x00005803000085a7 */ /* 0x000f2400080010ff */
[----:B----4-:R-:W-:Y:S05]  /*9fd0*/  @!P0 BRA `(.L_x_174) ;  /* 0xfffffffc00f08947 */ /* 0x010fea000383ffff */
[----:B------:R-:W-:Y:S05]  /*9fe0*/  BRA `(.L_x_175) ;  /* 0xffffffb000187947 */ /* 0x000fea000383ffff */
.L_x_87:
[----:B---3--:R-:W-:-:S07]  /*9ff0*/  MOV R0, UR21 ;  /* 0x0000001500007c02 */ /* 0x008fce0008000f00 */
.L_x_176:
[----:B---3--:R3:W4:Y:S02]  /*a000*/  SYNCS.PHASECHK.TRANS64.TRYWAIT P0, [R0+URZ+0x60], R3 ;  /* 0x00006003000075a7 */ /* 0x00872400080011ff */
[----:B----4-:R-:W-:Y:S05]  /*a010*/  @!P0 NANOSLEEP.SYNCS 0x989680 ;  /* 0x009896800000895d */ /* 0x010fea0003900000 */
[----:B------:R-:W4:Y:S02]  /*a020*/  @!P0 SYNCS.PHASECHK.TRANS64 P0, [R0+URZ+0x60], R3 ;  /* 0x00006003000085a7 */ /* 0x000f2400080010ff */
[----:B----4-:R-:W-:Y:S05]  /*a030*/  @!P0 BRA `(.L_x_176) ;  /* 0xfffffffc00f08947 */ /* 0x010fea000383ffff */
[----:B------:R-:W-:Y:S05]  /*a040*/  BRA `(.L_x_177) ;  /* 0xffffffb000087947 */ /* 0x000fea000383ffff */
.L_x_89:
[----:B-1----:R1:W2:Y:S02]  /*a050*/  SYNCS.PHASECHK.TRANS64.TRYWAIT P0, [R3+URZ+0x80], R0 ;  /* 0x00008000030075a7 */ /* 0x0022a400080011ff */
[----:B--2---:R-:W-:Y:S05]  /*a060*/  @!P0 NANOSLEEP.SYNCS 0x989680 ;  /* 0x009896800000895d */ /* 0x004fea0003900000 */
[----:B------:R-:W2:Y:S02]  /*a070*/  @!P0 SYNCS.PHASECHK.TRANS64 P0, [R3+URZ+0x80], R0 ;  /* 0x00008000030085a7 */ /* 0x000ea400080010ff */
[----:B--2---:R-:W-:Y:S05]  /*a080*/  @!P0 BRA `(.L_x_89) ;  /* 0xfffffffc00f08947 */ /* 0x004fea000383ffff */
[----:B------:R-:W-:Y:S05]  /*a090*/  BRA `(.L_x_178) ;  /* 0xffffffb000d47947 */ /* 0x000fea000383ffff */
.L_x_100:
[----:B-1----:R-:W-:Y:S04]  /*a0a0*/  MOV R0, UR44 ;  /* 0x0000002c00007c02 */ /* 0x002fe80008000f00 */
[----:B------:R1:W2:Y:S03]  /*a0b0*/  SYNCS.PHASECHK.TRANS64.TRYWAIT P1, [R0+URZ+0x30], R5 ;  /* 0x00003005000075a7 */ /* 0x0002a600080211ff */
[----:B--2---:R-:W-:Y:S05]  /*a0c0*/  @!P1 NANOSLEEP.SYNCS 0x989680 ;  /* 0x009896800000995d */ /* 0x004fea0003900000 */
[----:B------:R-:W2:Y:S02]  /*a0d0*/  @!P1 SYNCS.PHASECHK.TRANS64 P1, [R0+URZ+0x30], R5 ;  /* 0x00003005000095a7 */ /* 0x000ea400080210ff */
[----:B--2---:R-:W-:Y:S05]  /*a0e0*/  @!P1 BRA `(.L_x_100) ;  /* 0xfffffffc00ec9947 */ /* 0x004fea000383ffff */
[----:B------:R-:W-:Y:S05]  /*a0f0*/  BRA `(.L_x_99) ;  /* 0xffffffc000687947 */ /* 0x000fea000383ffff */
.L_x_102:
[----:B-1----:R1:W4:Y:S02]  /*a100*/  SYNCS.PHASECHK.TRANS64.TRYWAIT P0, [R98+URZ+0xa0], R3 ;  /* 0x0000a003620075a7 */ /* 0x00232400080011ff */
[----:B----4-:R-:W-:Y:S05]  /*a110*/  @!P0 NANOSLEEP.SYNCS 0x989680 ;  /* 0x009896800000895d */ /* 0x010fea0003900000 */
[----:B------:R-:W4:Y:S02]  /*a120*/  @!P0 SYNCS.PHASECHK.TRANS64 P0, [R98+URZ+0xa0], R3 ;  /* 0x0000a003620085a7 */ /* 0x000f2400080010ff */
[----:B----4-:R-:W-:Y:S05]  /*a130*/  @!P0 BRA `(.L_x_102) ;  /* 0xfffffffc00f08947 */ /* 0x010fea000383ffff */
[----:B------:R-:W-:Y:S05]  /*a140*/  BRA `(.L_x_101) ;  /* 0xffffffc000947947 */ /* 0x000fea000383ffff */
.L_x_111:
[----:B--2---:R2:W3:Y:S02]  /*a150*/  SYNCS.PHASECHK.TRANS64.TRYWAIT P0, [R3+URZ+0x30], R0 ;  /* 0x00003000030075a7 */ /* 0x0044e400080011ff */
[----:B---3--:R-:W-:Y:S05]  /*a160*/  @!P0 NANOSLEEP.SYNCS 0x989680 ;  /* 0x009896800000895d */ /* 0x008fea0003900000 */
[----:B------:R-:W3:Y:S02]  /*a170*/  @!P0 SYNCS.PHASECHK.TRANS64 P0, [R3+URZ+0x30], R0 ;  /* 0x00003000030085a7 */ /* 0x000ee400080010ff */
[----:B---3--:R-:W-:Y:S05]  /*a180*/  @!P0 BRA `(.L_x_111) ;  /* 0xfffffffc00f08947 */ /* 0x008fea000383ffff */
[----:B------:R-:W-:Y:S05]  /*a190*/  BRA `(.L_x_110) ;  /* 0xffffffcc00787947 */ /* 0x000fea000383ffff */
.L_x_119:
[----:B-1----:R1:W3:Y:S02]  /*a1a0*/  SYNCS.PHASECHK.TRANS64.TRYWAIT P0, [R63+URZ+0x30], R4 ;  /* 0x000030043f0075a7 */ /* 0x0022e400080011ff */
[----:B---3--:R-:W-:Y:S05]  /*a1b0*/  @!P0 NANOSLEEP.SYNCS 0x989680 ;  /* 0x009896800000895d */ /* 0x008fea0003900000 */
[----:B------:R-:W3:Y:S02]  /*a1c0*/  @!P0 SYNCS.PHASECHK.TRANS64 P0, [R63+URZ+0x30], R4 ;  /* 0x000030043f0085a7 */ /* 0x000ee400080010ff */
[----:B---3--:R-:W-:Y:S05]  /*a1d0*/  @!P0 BRA `(.L_x_119) ;  /* 0xfffffffc00f08947 */ /* 0x008fea000383ffff */
[----:B------:R-:W-:Y:S05]  /*a1e0*/  BRA `(.L_x_118) ;  /* 0xffffffd800807947 */ /* 0x000fea000383ffff */
.L_x_127:
[----:B-1----:R1:W3:Y:S02]  /*a1f0*/  SYNCS.PHASECHK.TRANS64.TRYWAIT P0, [R108+URZ+0x30], R3 ;  /* 0x000030036c0075a7 */ /* 0x0022e400080011ff */
[----:B---3--:R-:W-:Y:S05]  /*a200*/  @!P0 NANOSLEEP.SYNCS 0x989680 ;  /* 0x009896800000895d */ /* 0x008fea0003900000 */
[----:B------:R-:W3:Y:S02]  /*a210*/  @!P0 SYNCS.PHASECHK.TRANS64 P0, [R108+URZ+0x30], R3 ;  /* 0x000030036c0085a7 */ /* 0x000ee400080010ff */
[----:B---3--:R-:W-:Y:S05]  /*a220*/  @!P0 BRA `(.L_x_127) ;  /* 0xfffffffc00f08947 */ /* 0x008fea000383ffff */
[----:B------:R-:W-:Y:S05]  /*a230*/  BRA `(.L_x_126) ;  /* 0xffffffe400847947 */ /* 0x000fea000383ffff */
        .weak           $__internal_0_$__cuda_sm10x_tcgen05_guardrail_trap_col_being_dealloced_not_returned_by_alloc
        .type           $__internal_0_$__cuda_sm10x_tcgen05_guardrail_trap_col_being_dealloced_not_returned_by_alloc,@function
        .size           $__internal_0_$__cuda_sm10x_tcgen05_guardrail_trap_col_being_dealloced_not_returned_by_alloc,($__internal_1_$__cuda_sm10x_tcgen05_guardrail_trap_phase_invalid_during_alloc - $__internal_0_$__cuda_sm10x_tcgen05_guardrail_trap_col_being_dealloced_not_returned_by_alloc)
$__internal_0_$__cuda_sm10x_tcgen05_guardrail_trap_col_being_dealloced_not_returned_by_alloc:
[----:B------:R-:W-:Y:S05]  /*a240*/  BPT.TRAP 0x1 ;  /* 0x000000040000795c */ /* 0x000fea0000300000 */
[----:B------:R-:W-:-:S04]  /*a250*/  HFMA2 R3, -RZ, RZ, 0, 0 ;  /* 0x00000000ff037431 */ /* 0x000fc800000001ff */
[----:B------:R-:W-:Y:S05]  /*a260*/  RET.REL.NODEC R2 `(_ZN7cutlass13device_kernelINS_4gemm6kernel13GemmUniversalIN4cute5tupleIJiiiiEEENS1_10collective13CollectiveMmaINS1_35MainloopSm100TmaUmmaWarpSpecializedILi3ELi2ELi4ENS5_IJNS4_1CILi2EEESB_NSA_ILi1EEEEEEEENS5_IJNSA_ILi64EEENSA_ILi256EEESF_EEENS_6half_tENS5_IJlSC_lEEESI_SJ_NS4_8TiledMMAINS4_8MMA_AtomIJNS4_20SM100_MMA_F16BF16_SSISI_SI_fLi64ELi256ELNS4_4UMMA5MajorE0ELSO_0ELNSN_7ScaleInE0ELSP_0EEEEEENS4_6LayoutINS5_IJSC_SC_SC_EEENS5_IJNSA_ILi0EEESU_SU_EEEEENS5_IJNS4_10UnderscoreESX_SX_EEEEENS4_23SM90_TMA_LOAD_MULTICASTENS4_14ComposedLayoutINS4_7SwizzleILi3ELi4ELi3EEENS4_18smem_ptr_flag_bitsILi16EEENSS_INS5_IJNSA_ILi8EEESF_EEENS5_IJSF_SC_EEEEEEEvNS4_8identityES10_S1A_vS1B_EENS_8epilogue10collective18CollectiveEpilogueINS1D_23Sm100TmaWarpSpecializedILi4ELi2ELi32ELb1ELb0EEEJSH_NS5_IJNSS_ISF_SC_EES1I_EEESI_SJ_SI_SJ_NS1D_6fusion15FusionCallbacksIS1H_NS1K_17LinearCombinationISI_fSI_fLNS_15FloatRoundStyleE2EEESH_S1J_JEEENS4_5SM1004TMEM4LOAD26SM100_TMEM_LOAD_16dp256b8xENS4_13SM90_TMA_LOADES1A_NS4_17SM75_U32x4_LDSM_NENS4_14SM90_TMA_STOREES1A_NS4_17SM90_U32x4_STSM_NENS4_39AutoVectorizingCopyWithAssumedAlignmentILi128EEEEEEvvEEEEvNT_6ParamsE) ;  /* 0xffffff5c02647950 */ /* 0x000fea0003c3ffff */
        .weak           $__internal_1_$__cuda_sm10x_tcgen05_guardrail_trap_phase_invalid_during_alloc
        .type           $__internal_1_$__cuda_sm10x_tcgen05_guardrail_trap_phase_invalid_during_alloc,@function
        .size           $__internal_1_$__cuda_sm10x_tcgen05_guardrail_trap_phase_invalid_during_alloc,($__internal_2_$__cuda_sm10x_tcgen05_guardrail_trap_unallocated_columns_being_dealloced - $__internal_1_$__cuda_sm10x_tcgen05_guardrail_trap_phase_invalid_during_alloc)
$__internal_1_$__cuda_sm10x_tcgen05_guardrail_trap_phase_invalid_during_alloc:
[----:B------:R-:W-:Y:S05]  /*a270*/  BPT.TRAP 0x1 ;  /* 0x000000040000795c */ /* 0x000fea0000300000 */
[----:B------:R-:W-:-:S04]  /*a280*/  MOV R5, 0x0 ;  /* 0x0000000000057802 */ /* 0x000fc80000000f00 */
[----:B------:R-:W-:Y:S05]  /*a290*/  RET.REL.NODEC R4 `(_ZN7cutlass13device_kernelINS_4gemm6kernel13GemmUniversalIN4cute5tupleIJiiiiEEENS1_10collective13CollectiveMmaINS1_35MainloopSm100TmaUmmaWarpSpecializedILi3ELi2ELi4ENS5_IJNS4_1CILi2EEESB_NSA_ILi1EEEEEEEENS5_IJNSA_ILi64EEENSA_ILi256EEESF_EEENS_6half_tENS5_IJlSC_lEEESI_SJ_NS4_8TiledMMAINS4_8MMA_AtomIJNS4_20SM100_MMA_F16BF16_SSISI_SI_fLi64ELi256ELNS4_4UMMA5MajorE0ELSO_0ELNSN_7ScaleInE0ELSP_0EEEEEENS4_6LayoutINS5_IJSC_SC_SC_EEENS5_IJNSA_ILi0EEESU_SU_EEEEENS5_IJNS4_10UnderscoreESX_SX_EEEEENS4_23SM90_TMA_LOAD_MULTICASTENS4_14ComposedLayoutINS4_7SwizzleILi3ELi4ELi3EEENS4_18smem_ptr_flag_bitsILi16EEENSS_INS5_IJNSA_ILi8EEESF_EEENS5_IJSF_SC_EEEEEEEvNS4_8identityES10_S1A_vS1B_EENS_8epilogue10collective18CollectiveEpilogueINS1D_23Sm100TmaWarpSpecializedILi4ELi2ELi32ELb1ELb0EEEJSH_NS5_IJNSS_ISF_SC_EES1I_EEESI_SJ_SI_SJ_NS1D_6fusion15FusionCallbacksIS1H_NS1K_17LinearCombinationISI_fSI_fLNS_15FloatRoundStyleE2EEESH_S1J_JEEENS4_5SM1004TMEM4LOAD26SM100_TMEM_LOAD_16dp256b8xENS4_13SM90_TMA_LOADES1A_NS4_17SM75_U32x4_LDSM_NENS4_14SM90_TMA_STOREES1A_NS4_17SM90_U32x4_STSM_NENS4_39AutoVectorizingCopyWithAssumedAlignmentILi128EEEEEEvvEEEEvNT_6ParamsE) ;  /* 0xffffff5c04587950 */ /* 0x000fea0003c3ffff */
        .weak           $__internal_2_$__cuda_sm10x_tcgen05_guardrail_trap_unallocated_columns_being_dealloced
        .type           $__internal_2_$__cuda_sm10x_tcgen05_guardrail_trap_unallocated_columns_being_dealloced,@function
        .size           $__internal_2_$__cuda_sm10x_tcgen05_guardrail_trap_unallocated_columns_being_dealloced,(.L_x_180 - $__internal_2_$__cuda_sm10x_tcgen05_guardrail_trap_unallocated_columns_being_dealloced)
$__internal_2_$__cuda_sm10x_tcgen05_guardrail_trap_unallocated_columns_being_dealloced:
[----:B------:R-:W-:Y:S05]  /*a2a0*/  BPT.TRAP 0x1 ;  /* 0x000000040000795c */ /* 0x000fea0000300000 */
[----:B------:R-:W-:-:S04]  /*a2b0*/  HFMA2 R3, -RZ, RZ, 0, 0 ;  /* 0x00000000ff037431 */ /* 0x000fc800000001ff */
[----:B------:R-:W-:Y:S05]  /*a2c0*/  RET.REL.NODEC R2 `(_ZN7cutlass13device_kernelINS_4gemm6kernel13GemmUniversalIN4cute5tupleIJiiiiEEENS1_10collective13CollectiveMmaINS1_35MainloopSm100TmaUmmaWarpSpecializedILi3ELi2ELi4ENS5_IJNS4_1CILi2EEESB_NSA_ILi1EEEEEEEENS5_IJNSA_ILi64EEENSA_ILi256EEESF_EEENS_6half_tENS5_IJlSC_lEEESI_SJ_NS4_8TiledMMAINS4_8MMA_AtomIJNS4_20SM100_MMA_F16BF16_SSISI_SI_fLi64ELi256ELNS4_4UMMA5MajorE0ELSO_0ELNSN_7ScaleInE0ELSP_0EEEEEENS4_6LayoutINS5_IJSC_SC_SC_EEENS5_IJNSA_ILi0EEESU_SU_EEEEENS5_IJNS4_10UnderscoreESX_SX_EEEEENS4_23SM90_TMA_LOAD_MULTICASTENS4_14ComposedLayoutINS4_7SwizzleILi3ELi4ELi3EEENS4_18smem_ptr_flag_bitsILi16EEENSS_INS5_IJNSA_ILi8EEESF_EEENS5_IJSF_SC_EEEEEEEvNS4_8identityES10_S1A_vS1B_EENS_8epilogue10collective18CollectiveEpilogueINS1D_23Sm100TmaWarpSpecializedILi4ELi2ELi32ELb1ELb0EEEJSH_NS5_IJNSS_ISF_SC_EES1I_EEESI_SJ_SI_SJ_NS1D_6fusion15FusionCallbacksIS1H_NS1K_17LinearCombinationISI_fSI_fLNS_15FloatRoundStyleE2EEESH_S1J_JEEENS4_5SM1004TMEM4LOAD26SM100_TMEM_LOAD_16dp256b8xENS4_13SM90_TMA_LOADES1A_NS4_17SM75_U32x4_LDSM_NENS4_14SM90_TMA_STOREES1A_NS4_17SM90_U32x4_STSM_NENS4_39AutoVectorizingCopyWithAssumedAlignmentILi128EEEEEEvvEEEEvNT_6ParamsE) ;  /* 0xffffff5c024c7950 */ /* 0x000fea0003c3ffff */
.L_x_179:
[----:B------:R-:W-:-:S00]  /*a2d0*/  BRA `(.L_x_179) ;  /* 0xfffffffc00fc7947 */ /* 0x000fc0000383ffff */
[----:B------:R-:W-:-:S00]  /*a2e0*/  NOP ;  /* 0x0000000000007918 */ /* 0x000fc00000000000 */
        /* <DEDUP_REMOVED lines=9> */
.L_x_180:


//--------------------- .nv.global.init           --------------------------
	.section	.nv.global.init,"aw",@progbits
.nv.global.init:
	.type		$str$27,@object
	.size		$str$27,($str$28 - $str$27)
$str$27:
        /*0000*/ 	.byte	0x28, 0x61, 0x64, 0x64, 0x72, 0x65, 0x73, 0x73, 0x20, 0x26, 0x20, 0x6d, 0x61, 0x73, 0x6b, 0x29
        /*0010*/ 	.byte	0x20, 0x3d, 0x3d, 0x20, 0x30, 0x00
	.type		$str$28,@object
	.size		$str$28,($str$26 - $str$28)
$str$28:
        /*0016*/ 	.byte	0x2f, 0x74, 0x6d, 0x70, 0x2f, 0x63, 0x75, 0x74, 0x6c, 0x61, 0x73, 0x73, 0x5f, 0x73, 0x77, 0x65
        /*0026*/ 	.byte	0x65, 0x70, 0x5f, 0x73, 0x72, 0x63, 0x2f, 0x69, 0x6e, 0x63, 0x6c, 0x75, 0x64, 0x65, 0x2f, 0x63
        /*0036*/ 	.byte	0x75, 0x74, 0x65, 0x2f, 0x70, 0x6f, 0x69, 0x6e, 0x74, 0x65, 0x72, 0x5f, 0x66, 0x6c, 0x61, 0x67
        /*0046*/ 	.byte	0x67, 0x65, 0x64, 0x2e, 0x68, 0x70, 0x70, 0x00
	.type		$str$26,@object
	.size		$str$26,($str$25 - $str$26)
$str$26:
        /*004e*/ 	.byte	0x2f, 0x74, 0x6d, 0x70, 0x2f, 0x63, 0x75, 0x74, 0x6c, 0x61, 0x73, 0x73, 0x5f, 0x73, 0x77, 0x65
        /*005e*/ 	.byte	0x65, 0x70, 0x5f, 0x73, 0x72, 0x63, 0x2f, 0x69, 0x6e, 0x63, 0x6c, 0x75, 0x64, 0x65, 0x2f, 0x63
        /*006e*/ 	.byte	0x75, 0x74, 0x65, 0x2f, 0x61, 0x74, 0x6f, 0x6d, 0x2f, 0x63, 0x6f, 0x70, 0x79, 0x5f, 0x74, 0x72
        /*007e*/ 	.byte	0x61, 0x69, 0x74, 0x73, 0x5f, 0x73, 0x6d, 0x31, 0x30, 0x30, 0x2e, 0x68, 0x70, 0x70, 0x00
	.type		$str$25,@object
	.size		$str$25,(__unnamed_1 - $str$25)
$str$25:
        /*008d*/ 	.byte	0x28, 0x28, 0x75, 0x69, 0x6e, 0x74, 0x33, 0x32, 0x5f, 0x74, 0x28, 0x74, 0x68, 0x72, 0x65, 0x61
        /*009d*/ 	.byte	0x64, 0x49, 0x64, 0x78, 0x2e, 0x78, 0x29, 0x20, 0x2f, 0x20, 0x33, 0x32, 0x29, 0x20, 0x25, 0x20
        /*00ad*/ 	.byte	0x34, 0x29, 0x20, 0x3d, 0x3d, 0x20, 0x28, 0x28, 0x28, 0x74, 0x6d, 0x65, 0x6d, 0x5f, 0x61, 0x64
        /*00bd*/ 	.byte	0x64, 0x72, 0x20, 0x3e, 0x3e, 0x20, 0x31, 0x36, 0x29, 0x20, 0x2f, 0x20, 0x33, 0x32, 0x29, 0x20
        /*00cd*/ 	.byte	0x25, 0x20, 0x34, 0x29, 0x00
	.type		__unnamed_1,@object
	.size		__unnamed_1,(__unnamed_2 - __unnamed_1)
__unnamed_1:
        /*00d2*/ 	.byte	0x61, 0x75, 0x74, 0x6f, 0x20, 0x63, 0x75, 0x74, 0x65, 0x3a, 0x3a, 0x61, 0x73, 0x5f, 0x70, 0x6f
        /* <DEDUP_REMOVED lines=24> */
        /*0262*/ 	.byte	0x3e, 0x3e, 0x3e, 0x5d, 0x00
	.type		__unnamed_2,@object
	.size		__unnamed_2,(.L_2 - __unnamed_2)
__unnamed_2:
        /* <DEDUP_REMOVED lines=46> */
        /*0547*/ 	.byte	0x75, 0x74, 0x65, 0x3a, 0x3a, 0x43, 0x3c, 0x30, 0x3e, 0x3e, 0x3e, 0x3e, 0x5d, 0x00
.L_2:


//--------------------- .nv.shared._ZN7cutlass13device_kernelINS_4gemm6kernel13GemmUniversalIN4cute5tupleIJiiiiEEENS1_10collective13CollectiveMmaINS1_35MainloopSm100TmaUmmaWarpSpecializedILi3ELi2ELi4ENS5_IJNS4_1CILi2EEESB_NSA_ILi1EEEEEEEENS5_IJNSA_ILi64EEENSA_ILi256EEESF_EEENS_6half_tENS5_IJlSC_lEEESI_SJ_NS4_8TiledMMAINS4_8MMA_AtomIJNS4_20SM100_MMA_F16BF16_SSISI_SI_fLi64ELi256ELNS4_4UMMA5MajorE0ELSO_0ELNSN_7ScaleInE0ELSP_0EEEEEENS4_6LayoutINS5_IJSC_SC_SC_EEENS5_IJNSA_ILi0EEESU_SU_EEEEENS5_IJNS4_10UnderscoreESX_SX_EEEEENS4_23SM90_TMA_LOAD_MULTICASTENS4_14ComposedLayoutINS4_7SwizzleILi3ELi4ELi3EEENS4_18smem_ptr_flag_bitsILi16EEENSS_INS5_IJNSA_ILi8EEESF_EEENS5_IJSF_SC_EEEEEEEvNS4_8identityES10_S1A_vS1B_EENS_8epilogue10collective18CollectiveEpilogueINS1D_23Sm100TmaWarpSpecializedILi4ELi2ELi32ELb1ELb0EEEJSH_NS5_IJNSS_ISF_SC_EES1I_EEESI_SJ_SI_SJ_NS1D_6fusion15FusionCallbacksIS1H_NS1K_17LinearCombinationISI_fSI_fLNS_15FloatRoundStyleE2EEESH_S1J_JEEENS4_5SM1004TMEM4LOAD26SM100_TMEM_LOAD_16dp256b8xENS4_13SM90_TMA_LOADES1A_NS4_17SM75_U32x4_LDSM_NENS4_14SM90_TMA_STOREES1A_NS4_17SM90_U32x4_STSM_NENS4_39AutoVectorizingCopyWithAssumedAlignmentILi128EEEEEEvvEEEEvNT_6ParamsE --------------------------
	.section	.nv.shared._ZN7cutlass13device_kernelINS_4gemm6kernel13GemmUniversalIN4cute5tupleIJiiiiEEENS1_10collective13CollectiveMmaINS1_35MainloopSm100TmaUmmaWarpSpecializedILi3ELi2ELi4ENS5_IJNS4_1CILi2EEESB_NSA_ILi1EEEEEEEENS5_IJNSA_ILi64EEENSA_ILi256EEESF_EEENS_6half_tENS5_IJlSC_lEEESI_SJ_NS4_8TiledMMAINS4_8MMA_AtomIJNS4_20SM100_MMA_F16BF16_SSISI_SI_fLi64ELi256ELNS4_4UMMA5MajorE0ELSO_0ELNSN_7ScaleInE0ELSP_0EEEEEENS4_6LayoutINS5_IJSC_SC_SC_EEENS5_IJNSA_ILi0EEESU_SU_EEEEENS5_IJNS4_10UnderscoreESX_SX_EEEEENS4_23SM90_TMA_LOAD_MULTICASTENS4_14ComposedLayoutINS4_7SwizzleILi3ELi4ELi3EEENS4_18smem_ptr_flag_bitsILi16EEENSS_INS5_IJNSA_ILi8EEESF_EEENS5_IJSF_SC_EEEEEEEvNS4_8identityES10_S1A_vS1B_EENS_8epilogue10collective18CollectiveEpilogueINS1D_23Sm100TmaWarpSpecializedILi4ELi2ELi32ELb1ELb0EEEJSH_NS5_IJNSS_ISF_SC_EES1I_EEESI_SJ_SI_SJ_NS1D_6fusion15FusionCallbacksIS1H_NS1K_17LinearCombinationISI_fSI_fLNS_15FloatRoundStyleE2EEESH_S1J_JEEENS4_5SM1004TMEM4LOAD26SM100_TMEM_LOAD_16dp256b8xENS4_13SM90_TMA_LOADES1A_NS4_17SM75_U32x4_LDSM_NENS4_14SM90_TMA_STOREES1A_NS4_17SM90_U32x4_STSM_NENS4_39AutoVectorizingCopyWithAssumedAlignmentILi128EEEEEEvvEEEEvNT_6ParamsE,"aw",@nobits
	.sectionflags	@""
	.align	16
	.zero		1024


//--------------------- .nv.shared.reserved.0     --------------------------
	.section	.nv.shared.reserved.0,"aw",@nobits
	.weak		__nv_reservedSMEM_offset_0_alias
	.size		__nv_reservedSMEM_offset_0_alias, 0, 64
	.other		__nv_reservedSMEM_offset_0_alias,@"STO_CUDA_RESERVED_SHARED STV_DEFAULT"
__nv_reservedSMEM_offset_0_alias:
	.zero		0
.nv.shared.reserved.0:
	.zero		64
	.weak		__nv_reservedSMEM_tcgen05_partition
	.type		__nv_reservedSMEM_tcgen05_partition,@object
	.size		__nv_reservedSMEM_tcgen05_partition,(.L_0 - __nv_reservedSMEM_tcgen05_partition)
__nv_reservedSMEM_tcgen05_partition:
	.zero		32
.L_0:


//--------------------- .nv.global                --------------------------
	.section	.nv.global,"aw",@nobits
.nv.global:
	.type		_ZN39_INTERNAL_482725c7_4_k_cu_e6b07d0d_77164cute1_E,@object
	.size		_ZN39_INTERNAL_482725c7_4_k_cu_e6b07d0d_77164cute1_E,(_ZN39_INTERNAL_482725c7_4_k_cu_e6b07d0d_77164cuda3std3__45__cpo6cbeginE - _ZN39_INTERNAL_482725c7_4_k_cu_e6b07d0d_77164cute1_E)
_ZN39_INTERNAL_482725c7_4_k_cu_e6b07d0d_77164cute1_E:
	.zero		1
	.type		_ZN39_INTERNAL_482725c7_4_k_cu_e6b07d0d_77164cuda3std3__45__cpo6cbeginE,@object
	.size		_ZN39_INTERNAL_482725c7_4_k_cu_e6b07d0d_77164cuda3std3__45__cpo6cbeginE,(_ZN39_INTERNAL_482725c7_4_k_cu_e6b07d0d_77164cuda3std3__48in_placeE - _ZN39_INTERNAL_482725c7_4_k_cu_e6b07d0d_77164cuda3std3__45__cpo6cbeginE)
_ZN39_INTERNAL_482725c7_4_k_cu_e6b07d0d_77164cuda3std3__45__cpo6cbeginE:
	.zero		1
	.type		_ZN39_INTERNAL_482725c7_4_k_cu_e6b07d0d_77164cuda3std3__48in_placeE,@object
	.size		_ZN39_INTERNAL_482725c7_4_k_cu_e6b07d0d_77164cuda3std3__48in_placeE,(_ZN39_INTERNAL_482725c7_4_k_cu_e6b07d0d_77164cuda3std6ranges3__45__cpo9iter_moveE - _ZN39_INTERNAL_482725c7_4_k_cu_e6b07d0d_77164cuda3std3__48in_placeE)
_ZN39_INTERNAL_482725c7_4_k_cu_e6b07d0d_77164cuda3std3__48in_placeE:
	.zero		1
	.type		_ZN39_INTERNAL_482725c7_4_k_cu_e6b07d0d_77164cuda3std6ranges3__45__cpo9iter_moveE,@object
	.size		_ZN39_INTERNAL_482725c7_4_k_cu_e6b07d0d_77164cuda3std6ranges3__45__cpo9iter_moveE,(_ZN39_INTERNAL_482725c7_4_k_cu_e6b07d0d_77164cuda3std3__45__cpo5beginE - _ZN39_INTERNAL_482725c7_4_k_cu_e6b07d0d_77164cuda3std6ranges3__45__cpo9iter_moveE)
_ZN39_INTERNAL_482725c7_4_k_cu_e6b07d0d_77164cuda3std6ranges3__45__cpo9iter_moveE:
	.zero		1
	.type		_ZN39_INTERNAL_482725c7_4_k_cu_e6b07d0d_77164cuda3std3__45__cpo5beginE,@object
	.size		_ZN39_INTERNAL_482725c7_4_k_cu_e6b07d0d_77164cuda3std3__45__cpo5beginE,(_ZN39_INTERNAL_482725c7_4_k_cu_e6b07d0d_77164cuda3std3__441_GLOBAL__N__482725c7_4_k_cu_e6b07d0d_77166ignoreE - _ZN39_INTERNAL_482725c7_4_k_cu_e6b07d0d_77164cuda3std3__45__cpo5beginE)
_ZN39_INTERNAL_482725c7_4_k_cu_e6b07d0d_77164cuda3std3__45__cpo5beginE:
	.zero		1
	.type		_ZN39_INTERNAL_482725c7_4_k_cu_e6b07d0d_77164cuda3std3__441_GLOBAL__N__482725c7_4_k_cu_e6b07d0d_77166ignoreE,@object
	.size		_ZN39_INTERNAL_482725c7_4_k_cu_e6b07d0d_77164cuda3std3__441_GLOBAL__N__482725c7_4_k_cu_e6b07d0d_77166ignoreE,(_ZN39_INTERNAL_482725c7_4_k_cu_e6b07d0d_77164cute7productE - _ZN39_INTERNAL_482725c7_4_k_cu_e6b07d0d_77164cuda3std3__441_GLOBAL__N__482725c7_4_k_cu_e6b07d0d_77166ignoreE)
_ZN39_INTERNAL_482725c7_4_k_cu_e6b07d0d_77164cuda3std3__441_GLOBAL__N__482725c7_4_k_cu_e6b07d0d_77166ignoreE:
	.zero		1
	.type		_ZN39_INTERNAL_482725c7_4_k_cu_e6b07d0d_77164cute7productE,@object
	.size		_ZN39_INTERNAL_482725c7_4_k_cu_e6b07d0d_77164cute7productE,(_ZN39_INTERNAL_482725c7_4_k_cu_e6b07d0d_77164cuda3std3__45__cpo3endE - _ZN39_INTERNAL_482725c7_4_k_cu_e6b07d0d_77164cute7productE)
_ZN39_INTERNAL_482725c7_4_k_cu_e6b07d0d_77164cute7productE:
	.zero		1
	.type		_ZN39_INTERNAL_482725c7_4_k_cu_e6b07d0d_77164cuda3std3__45__cpo3endE,@object
	.size		_ZN39_INTERNAL_482725c7_4_k_cu_e6b07d0d_77164cuda3std3__45__cpo3endE,(_ZN39_INTERNAL_482725c7_4_k_cu_e6b07d0d_77164cuda3std3__419piecewise_constructE - _ZN39_INTERNAL_482725c7_4_k_cu_e6b07d0d_77164cuda3std3__45__cpo3endE)
_ZN39_INTERNAL_482725c7_4_k_cu_e6b07d0d_77164cuda3std3__45__cpo3endE:
	.zero		1
	.type		_ZN39_INTERNAL_482725c7_4_k_cu_e6b07d0d_77164cuda3std3__419piecewise_constructE,@object
	.size		_ZN39_INTERNAL_482725c7_4_k_cu_e6b07d0d_77164cuda3std3__419piecewise_constructE,(_ZN39_INTERNAL_482725c7_4_k_cu_e6b07d0d_77164cuda3std3__45__cpo4cendE - _ZN39_INTERNAL_482725c7_4_k_cu_e6b07d0d_77164cuda3std3__419piecewise_constructE)
_ZN39_INTERNAL_482725c7_4_k_cu_e6b07d0d_77164cuda3std3__419piecewise_constructE:
	.zero		1
	.type		_ZN39_INTERNAL_482725c7_4_k_cu_e6b07d0d_77164cuda3std3__45__cpo4cendE,@object
	.size		_ZN39_INTERNAL_482725c7_4_k_cu_e6b07d0d_77164cuda3std3__45__cpo4cendE,(_ZN39_INTERNAL_482725c7_4_k_cu_e6b07d0d_77164cuda3std6ranges3__45__cpo4swapE - _ZN39_INTERNAL_482725c7_4_k_cu_e6b07d0d_77164cuda3std3__45__cpo4cendE)
_ZN39_INTERNAL_482725c7_4_k_cu_e6b07d0d_77164cuda3std3__45__cpo4cendE:
	.zero		1
	.type		_ZN39_INTERNAL_482725c7_4_k_cu_e6b07d0d_77164cuda3std6ranges3__45__cpo4swapE,@object
	.size		_ZN39_INTERNAL_482725c7_4_k_cu_e6b07d0d_77164cuda3std6ranges3__45__cpo4swapE,(.L_10 - _ZN39_INTERNAL_482725c7_4_k_cu_e6b07d0d_77164cuda3std6ranges3__45__cpo4swapE)
_ZN39_INTERNAL_482725c7_4_k_cu_e6b07d0d_77164cuda3std6ranges3__45__cpo4swapE:
	.zero		1
.L_10:


//--------------------- .nv.constant0._ZN7cutlass13device_kernelINS_4gemm6kernel13GemmUniversalIN4cute5tupleIJiiiiEEENS1_10collective13CollectiveMmaINS1_35MainloopSm100TmaUmmaWarpSpecializedILi3ELi2ELi4ENS5_IJNS4_1CILi2EEESB_NSA_ILi1EEEEEEEENS5_IJNSA_ILi64EEENSA_ILi256EEESF_EEENS_6half_tENS5_IJlSC_lEEESI_SJ_NS4_8TiledMMAINS4_8MMA_AtomIJNS4_20SM100_MMA_F16BF16_SSISI_SI_fLi64ELi256ELNS4_4UMMA5MajorE0ELSO_0ELNSN_7ScaleInE0ELSP_0EEEEEENS4_6LayoutINS5_IJSC_SC_SC_EEENS5_IJNSA_ILi0EEESU_SU_EEEEENS5_IJNS4_10UnderscoreESX_SX_EEEEENS4_23SM90_TMA_LOAD_MULTICASTENS4_14ComposedLayoutINS4_7SwizzleILi3ELi4ELi3EEENS4_18smem_ptr_flag_bitsILi16EEENSS_INS5_IJNSA_ILi8EEESF_EEENS5_IJSF_SC_EEEEEEEvNS4_8identityES10_S1A_vS1B_EENS_8epilogue10collective18CollectiveEpilogueINS1D_23Sm100TmaWarpSpecializedILi4ELi2ELi32ELb1ELb0EEEJSH_NS5_IJNSS_ISF_SC_EES1I_EEESI_SJ_SI_SJ_NS1D_6fusion15FusionCallbacksIS1H_NS1K_17LinearCombinationISI_fSI_fLNS_15FloatRoundStyleE2EEESH_S1J_JEEENS4_5SM1004TMEM4LOAD26SM100_TMEM_LOAD_16dp256b8xENS4_13SM90_TMA_LOADES1A_NS4_17SM75_U32x4_LDSM_NENS4_14SM90_TMA_STOREES1A_NS4_17SM90_U32x4_STSM_NENS4_39AutoVectorizingCopyWithAssumedAlignmentILi128EEEEEEvvEEEEvNT_6ParamsE --------------------------
	.section	.nv.constant0._ZN7cutlass13device_kernelINS_4gemm6kernel13GemmUniversalIN4cute5tupleIJiiiiEEENS1_10collective13CollectiveMmaINS1_35MainloopSm100TmaUmmaWarpSpecializedILi3ELi2ELi4ENS5_IJNS4_1CILi2EEESB_NSA_ILi1EEEEEEEENS5_IJNSA_ILi64EEENSA_ILi256EEESF_EEENS_6half_tENS5_IJlSC_lEEESI_SJ_NS4_8TiledMMAINS4_8MMA_AtomIJNS4_20SM100_MMA_F16BF16_SSISI_SI_fLi64ELi256ELNS4_4UMMA5MajorE0ELSO_0ELNSN_7ScaleInE0ELSP_0EEEEEENS4_6LayoutINS5_IJSC_SC_SC_EEENS5_IJNSA_ILi0EEESU_SU_EEEEENS5_IJNS4_10UnderscoreESX_SX_EEEEENS4_23SM90_TMA_LOAD_MULTICASTENS4_14ComposedLayoutINS4_7SwizzleILi3ELi4ELi3EEENS4_18smem_ptr_flag_bitsILi16EEENSS_INS5_IJNSA_ILi8EEESF_EEENS5_IJSF_SC_EEEEEEEvNS4_8identityES10_S1A_vS1B_EENS_8epilogue10collective18CollectiveEpilogueINS1D_23Sm100TmaWarpSpecializedILi4ELi2ELi32ELb1ELb0EEEJSH_NS5_IJNSS_ISF_SC_EES1I_EEESI_SJ_SI_SJ_NS1D_6fusion15FusionCallbacksIS1H_NS1K_17LinearCombinationISI_fSI_fLNS_15FloatRoundStyleE2EEESH_S1J_JEEENS4_5SM1004TMEM4LOAD26SM100_TMEM_LOAD_16dp256b8xENS4_13SM90_TMA_LOADES1A_NS4_17SM75_U32x4_LDSM_NENS4_14SM90_TMA_STOREES1A_NS4_17SM90_U32x4_STSM_NENS4_39AutoVectorizingCopyWithAssumedAlignmentILi128EEEEEEvvEEEEvNT_6ParamsE,"a",@progbits
	.sectionflags	@""
	.align	4
.nv.constant0._ZN7cutlass13device_kernelINS_4gemm6kernel13GemmUniversalIN4cute5tupleIJiiiiEEENS1_10collective13CollectiveMmaINS1_35MainloopSm100TmaUmmaWarpSpecializedILi3ELi2ELi4ENS5_IJNS4_1CILi2EEESB_NSA_ILi1EEEEEEEENS5_IJNSA_ILi64EEENSA_ILi256EEESF_EEENS_6half_tENS5_IJlSC_lEEESI_SJ_NS4_8TiledMMAINS4_8MMA_AtomIJNS4_20SM100_MMA_F16BF16_SSISI_SI_fLi64ELi256ELNS4_4UMMA5MajorE0ELSO_0ELNSN_7ScaleInE0ELSP_0EEEEEENS4_6LayoutINS5_IJSC_SC_SC_EEENS5_IJNSA_ILi0EEESU_SU_EEEEENS5_IJNS4_10UnderscoreESX_SX_EEEEENS4_23SM90_TMA_LOAD_MULTICASTENS4_14ComposedLayoutINS4_7SwizzleILi3ELi4ELi3EEENS4_18smem_ptr_flag_bitsILi16EEENSS_INS5_IJNSA_ILi8EEESF_EEENS5_IJSF_SC_EEEEEEEvNS4_8identityES10_S1A_vS1B_EENS_8epilogue10collective18CollectiveEpilogueINS1D_23Sm100TmaWarpSpecializedILi4ELi2ELi32ELb1ELb0EEEJSH_NS5_IJNSS_ISF_SC_EES1I_EEESI_SJ_SI_SJ_NS1D_6fusion15FusionCallbacksIS1H_NS1K_17LinearCombinationISI_fSI_fLNS_15FloatRoundStyleE2EEESH_S1J_JEEENS4_5SM1004TMEM4LOAD26SM100_TMEM_LOAD_16dp256b8xENS4_13SM90_TMA_LOADES1A_NS4_17SM75_U32x4_LDSM_NENS4_14SM90_TMA_STOREES1A_NS4_17SM90_U32x4_STSM_NENS4_39AutoVectorizingCopyWithAssumedAlignmentILi128EEEEEEvvEEEEvNT_6ParamsE:
	.zero		2944


//--------------------- SYMBOLS --------------------------

	.type		.nv.reservedSmem.offset0,@object
	.size		.nv.reservedSmem.offset0,0x4
	.type		.nv.reservedSmem.cap,@object
	.size		.nv.reservedSmem.cap,0x4
	.type		__assertfail,@function
